//
// Generated by NVIDIA NVVM Compiler
//
// Compiler Build ID: CL-36424714
// Cuda compilation tools, release 13.0, V13.0.88
// Based on NVVM 20.0.0
//

.version 9.0
.target sm_100
.address_size 64

	// .globl	_Z16normalize_kernelPK7double2jjPS_
.func  (.param .align 16 .b8 func_retval0[16]) __internal_trig_reduction_slowpathd
(
	.param .b64 __internal_trig_reduction_slowpathd_param_0
)
;
.func  (.param .b64 func_retval0) __internal_accurate_pow
(
	.param .b64 __internal_accurate_pow_param_0,
	.param .b64 __internal_accurate_pow_param_1
)
;
.global .align 8 .b8 __cudart_i2opi_d[144] = {8, 93, 141, 31, 177, 95, 251, 107, 234, 146, 82, 138, 247, 57, 7, 61, 123, 241, 229, 235, 199, 186, 39, 117, 45, 234, 95, 158, 102, 63, 70, 79, 183, 9, 203, 39, 207, 126, 54, 109, 31, 109, 10, 90, 139, 17, 47, 239, 15, 152, 5, 222, 255, 151, 248, 31, 59, 40, 249, 189, 139, 95, 132, 156, 244, 57, 83, 131, 57, 214, 145, 57, 65, 126, 95, 180, 38, 112, 156, 233, 132, 68, 187, 46, 245, 53, 130, 232, 62, 167, 41, 177, 28, 235, 29, 254, 28, 146, 209, 9, 234, 46, 73, 6, 224, 210, 77, 66, 58, 110, 36, 183, 97, 197, 187, 222, 171, 99, 81, 254, 65, 144, 67, 60, 153, 149, 98, 219, 192, 221, 52, 245, 209, 87, 39, 252, 41, 21, 68, 78, 110, 131, 249, 162};
.global .align 16 .b8 __cudart_sin_cos_coeffs[128] = {70, 210, 176, 44, 241, 229, 90, 190, 146, 227, 172, 105, 227, 29, 199, 62, 161, 98, 219, 25, 160, 1, 42, 191, 24, 8, 17, 17, 17, 17, 129, 63, 84, 85, 85, 85, 85, 85, 197, 191, 0, 0, 0, 0, 0, 0, 0, 0, 0, 0, 0, 0, 0, 0, 0, 0, 100, 129, 253, 32, 131, 255, 168, 189, 40, 133, 239, 193, 167, 238, 33, 62, 217, 230, 6, 142, 79, 126, 146, 190, 233, 188, 221, 25, 160, 1, 250, 62, 71, 93, 193, 22, 108, 193, 86, 191, 81, 85, 85, 85, 85, 85, 165, 63, 0, 0, 0, 0, 0, 0, 224, 191, 0, 0, 0, 0, 0, 0, 240, 63};

.visible .entry _Z16normalize_kernelPK7double2jjPS_(
	.param .u64 .ptr .align 1 _Z16normalize_kernelPK7double2jjPS__param_0,
	.param .u32 _Z16normalize_kernelPK7double2jjPS__param_1,
	.param .u32 _Z16normalize_kernelPK7double2jjPS__param_2,
	.param .u64 .ptr .align 1 _Z16normalize_kernelPK7double2jjPS__param_3
)
{
	.reg .pred 	%p<4>;
	.reg .b32 	%r<14>;
	.reg .b64 	%rd<8>;
	.reg .b64 	%fd<8>;

	ld.param.u64 	%rd1, [_Z16normalize_kernelPK7double2jjPS__param_0];
	ld.param.u32 	%r4, [_Z16normalize_kernelPK7double2jjPS__param_1];
	ld.param.u32 	%r5, [_Z16normalize_kernelPK7double2jjPS__param_2];
	ld.param.u64 	%rd2, [_Z16normalize_kernelPK7double2jjPS__param_3];
	mov.u32 	%r6, %ctaid.x;
	mov.u32 	%r7, %ntid.x;
	mov.u32 	%r8, %tid.x;
	mad.lo.s32 	%r1, %r6, %r7, %r8;
	mov.u32 	%r9, %ctaid.y;
	mov.u32 	%r10, %ntid.y;
	mov.u32 	%r11, %tid.y;
	mad.lo.s32 	%r12, %r9, %r10, %r11;
	setp.ge.u32 	%p1, %r1, %r5;
	setp.ge.u32 	%p2, %r12, %r4;
	or.pred  	%p3, %p1, %p2;
	@%p3 bra 	$L__BB0_2;
	cvta.to.global.u64 	%rd3, %rd1;
	cvta.to.global.u64 	%rd4, %rd2;
	mad.lo.s32 	%r13, %r4, %r1, %r12;
	mul.wide.u32 	%rd5, %r13, 16;
	add.s64 	%rd6, %rd3, %rd5;
	ld.global.v2.f64 	{%fd1, %fd2}, [%rd6];
	mul.f64 	%fd3, %fd2, %fd2;
	fma.rn.f64 	%fd4, %fd1, %fd1, %fd3;
	sqrt.rn.f64 	%fd5, %fd4;
	div.rn.f64 	%fd6, %fd1, %fd5;
	div.rn.f64 	%fd7, %fd2, %fd5;
	add.s64 	%rd7, %rd4, %rd5;
	st.global.v2.f64 	[%rd7], {%fd6, %fd7};
$L__BB0_2:
	ret;

}
	// .globl	_Z16scaled_to_kernelPK7double2S1_jjPS_
.visible .entry _Z16scaled_to_kernelPK7double2S1_jjPS_(
	.param .u64 .ptr .align 1 _Z16scaled_to_kernelPK7double2S1_jjPS__param_0,
	.param .u64 .ptr .align 1 _Z16scaled_to_kernelPK7double2S1_jjPS__param_1,
	.param .u32 _Z16scaled_to_kernelPK7double2S1_jjPS__param_2,
	.param .u32 _Z16scaled_to_kernelPK7double2S1_jjPS__param_3,
	.param .u64 .ptr .align 1 _Z16scaled_to_kernelPK7double2S1_jjPS__param_4
)
{
	.reg .pred 	%p<4>;
	.reg .b32 	%r<14>;
	.reg .b64 	%rd<11>;
	.reg .b64 	%fd<15>;

	ld.param.u64 	%rd1, [_Z16scaled_to_kernelPK7double2S1_jjPS__param_0];
	ld.param.u64 	%rd2, [_Z16scaled_to_kernelPK7double2S1_jjPS__param_1];
	ld.param.u32 	%r4, [_Z16scaled_to_kernelPK7double2S1_jjPS__param_2];
	ld.param.u32 	%r5, [_Z16scaled_to_kernelPK7double2S1_jjPS__param_3];
	ld.param.u64 	%rd3, [_Z16scaled_to_kernelPK7double2S1_jjPS__param_4];
	mov.u32 	%r6, %ctaid.x;
	mov.u32 	%r7, %ntid.x;
	mov.u32 	%r8, %tid.x;
	mad.lo.s32 	%r1, %r6, %r7, %r8;
	mov.u32 	%r9, %ctaid.y;
	mov.u32 	%r10, %ntid.y;
	mov.u32 	%r11, %tid.y;
	mad.lo.s32 	%r12, %r9, %r10, %r11;
	setp.ge.u32 	%p1, %r1, %r5;
	setp.ge.u32 	%p2, %r12, %r4;
	or.pred  	%p3, %p1, %p2;
	@%p3 bra 	$L__BB1_2;
	cvta.to.global.u64 	%rd4, %rd1;
	cvta.to.global.u64 	%rd5, %rd2;
	cvta.to.global.u64 	%rd6, %rd3;
	mad.lo.s32 	%r13, %r4, %r1, %r12;
	mul.wide.u32 	%rd7, %r13, 16;
	add.s64 	%rd8, %rd4, %rd7;
	ld.global.v2.f64 	{%fd1, %fd2}, [%rd8];
	mul.f64 	%fd3, %fd2, %fd2;
	fma.rn.f64 	%fd4, %fd1, %fd1, %fd3;
	sqrt.rn.f64 	%fd5, %fd4;
	div.rn.f64 	%fd6, %fd1, %fd5;
	div.rn.f64 	%fd7, %fd2, %fd5;
	add.s64 	%rd9, %rd5, %rd7;
	ld.global.v2.f64 	{%fd8, %fd9}, [%rd9];
	mul.f64 	%fd10, %fd8, %fd6;
	mul.f64 	%fd11, %fd9, %fd7;
	sub.f64 	%fd12, %fd10, %fd11;
	mul.f64 	%fd13, %fd8, %fd7;
	fma.rn.f64 	%fd14, %fd9, %fd6, %fd13;
	add.s64 	%rd10, %rd6, %rd7;
	st.global.v2.f64 	[%rd10], {%fd12, %fd14};
$L__BB1_2:
	ret;

}
	// .globl	_Z19get_diagonal_kernelPK7double2jjPS_
.visible .entry _Z19get_diagonal_kernelPK7double2jjPS_(
	.param .u64 .ptr .align 1 _Z19get_diagonal_kernelPK7double2jjPS__param_0,
	.param .u32 _Z19get_diagonal_kernelPK7double2jjPS__param_1,
	.param .u32 _Z19get_diagonal_kernelPK7double2jjPS__param_2,
	.param .u64 .ptr .align 1 _Z19get_diagonal_kernelPK7double2jjPS__param_3
)
{
	.reg .pred 	%p<6>;
	.reg .b32 	%r<12>;
	.reg .b64 	%rd<9>;
	.reg .b64 	%fd<3>;

	ld.param.u64 	%rd1, [_Z19get_diagonal_kernelPK7double2jjPS__param_0];
	ld.param.u32 	%r2, [_Z19get_diagonal_kernelPK7double2jjPS__param_1];
	ld.param.u32 	%r3, [_Z19get_diagonal_kernelPK7double2jjPS__param_2];
	ld.param.u64 	%rd2, [_Z19get_diagonal_kernelPK7double2jjPS__param_3];
	mov.u32 	%r4, %ctaid.x;
	mov.u32 	%r5, %ntid.x;
	mov.u32 	%r6, %tid.x;
	mad.lo.s32 	%r1, %r4, %r5, %r6;
	mov.u32 	%r7, %ctaid.y;
	mov.u32 	%r8, %ntid.y;
	mov.u32 	%r9, %tid.y;
	mad.lo.s32 	%r10, %r7, %r8, %r9;
	setp.ge.u32 	%p1, %r1, %r3;
	setp.ge.u32 	%p2, %r10, %r2;
	or.pred  	%p3, %p2, %p1;
	setp.ne.s32 	%p4, %r1, %r10;
	or.pred  	%p5, %p4, %p3;
	@%p5 bra 	$L__BB2_2;
	cvta.to.global.u64 	%rd3, %rd1;
	cvta.to.global.u64 	%rd4, %rd2;
	mad.lo.s32 	%r11, %r2, %r1, %r1;
	mul.wide.u32 	%rd5, %r1, 16;
	add.s64 	%rd6, %rd4, %rd5;
	mul.wide.u32 	%rd7, %r11, 16;
	add.s64 	%rd8, %rd3, %rd7;
	ld.global.v2.f64 	{%fd1, %fd2}, [%rd8];
	st.global.v2.f64 	[%rd6], {%fd1, %fd2};
$L__BB2_2:
	ret;

}
	// .globl	_Z19get_diagonal_kernelPKdjjPd
.visible .entry _Z19get_diagonal_kernelPKdjjPd(
	.param .u64 .ptr .align 1 _Z19get_diagonal_kernelPKdjjPd_param_0,
	.param .u32 _Z19get_diagonal_kernelPKdjjPd_param_1,
	.param .u32 _Z19get_diagonal_kernelPKdjjPd_param_2,
	.param .u64 .ptr .align 1 _Z19get_diagonal_kernelPKdjjPd_param_3
)
{
	.reg .pred 	%p<6>;
	.reg .b32 	%r<12>;
	.reg .b64 	%rd<9>;
	.reg .b64 	%fd<2>;

	ld.param.u64 	%rd1, [_Z19get_diagonal_kernelPKdjjPd_param_0];
	ld.param.u32 	%r2, [_Z19get_diagonal_kernelPKdjjPd_param_1];
	ld.param.u32 	%r3, [_Z19get_diagonal_kernelPKdjjPd_param_2];
	ld.param.u64 	%rd2, [_Z19get_diagonal_kernelPKdjjPd_param_3];
	mov.u32 	%r4, %ctaid.x;
	mov.u32 	%r5, %ntid.x;
	mov.u32 	%r6, %tid.x;
	mad.lo.s32 	%r1, %r4, %r5, %r6;
	mov.u32 	%r7, %ctaid.y;
	mov.u32 	%r8, %ntid.y;
	mov.u32 	%r9, %tid.y;
	mad.lo.s32 	%r10, %r7, %r8, %r9;
	setp.ge.u32 	%p1, %r1, %r3;
	setp.ge.u32 	%p2, %r10, %r2;
	or.pred  	%p3, %p2, %p1;
	setp.ne.s32 	%p4, %r1, %r10;
	or.pred  	%p5, %p4, %p3;
	@%p5 bra 	$L__BB3_2;
	cvta.to.global.u64 	%rd3, %rd1;
	cvta.to.global.u64 	%rd4, %rd2;
	mad.lo.s32 	%r11, %r2, %r1, %r1;
	mul.wide.u32 	%rd5, %r11, 8;
	add.s64 	%rd6, %rd3, %rd5;
	ld.global.f64 	%fd1, [%rd6];
	mul.wide.u32 	%rd7, %r1, 8;
	add.s64 	%rd8, %rd4, %rd7;
	st.global.f64 	[%rd8], %fd1;
$L__BB3_2:
	ret;

}
	// .globl	_Z21set_diagonal_kernel_cPK7double2jPS_
.visible .entry _Z21set_diagonal_kernel_cPK7double2jPS_(
	.param .u64 .ptr .align 1 _Z21set_diagonal_kernel_cPK7double2jPS__param_0,
	.param .u32 _Z21set_diagonal_kernel_cPK7double2jPS__param_1,
	.param .u64 .ptr .align 1 _Z21set_diagonal_kernel_cPK7double2jPS__param_2
)
{
	.reg .pred 	%p<2>;
	.reg .b32 	%r<7>;
	.reg .b64 	%rd<9>;
	.reg .b64 	%fd<3>;

	ld.param.u64 	%rd1, [_Z21set_diagonal_kernel_cPK7double2jPS__param_0];
	ld.param.u32 	%r2, [_Z21set_diagonal_kernel_cPK7double2jPS__param_1];
	ld.param.u64 	%rd2, [_Z21set_diagonal_kernel_cPK7double2jPS__param_2];
	mov.u32 	%r3, %ctaid.x;
	mov.u32 	%r4, %ntid.x;
	mov.u32 	%r5, %tid.x;
	mad.lo.s32 	%r1, %r3, %r4, %r5;
	setp.ge.u32 	%p1, %r1, %r2;
	@%p1 bra 	$L__BB4_2;
	cvta.to.global.u64 	%rd3, %rd1;
	cvta.to.global.u64 	%rd4, %rd2;
	mad.lo.s32 	%r6, %r2, %r1, %r1;
	mul.wide.u32 	%rd5, %r6, 16;
	add.s64 	%rd6, %rd4, %rd5;
	mul.wide.u32 	%rd7, %r1, 16;
	add.s64 	%rd8, %rd3, %rd7;
	ld.global.v2.f64 	{%fd1, %fd2}, [%rd8];
	st.global.v2.f64 	[%rd6], {%fd1, %fd2};
$L__BB4_2:
	ret;

}
	// .globl	_Z19set_diagonal_kernelPKdjPd
.visible .entry _Z19set_diagonal_kernelPKdjPd(
	.param .u64 .ptr .align 1 _Z19set_diagonal_kernelPKdjPd_param_0,
	.param .u32 _Z19set_diagonal_kernelPKdjPd_param_1,
	.param .u64 .ptr .align 1 _Z19set_diagonal_kernelPKdjPd_param_2
)
{
	.reg .pred 	%p<2>;
	.reg .b32 	%r<7>;
	.reg .b64 	%rd<9>;
	.reg .b64 	%fd<2>;

	ld.param.u64 	%rd1, [_Z19set_diagonal_kernelPKdjPd_param_0];
	ld.param.u32 	%r2, [_Z19set_diagonal_kernelPKdjPd_param_1];
	ld.param.u64 	%rd2, [_Z19set_diagonal_kernelPKdjPd_param_2];
	mov.u32 	%r3, %ctaid.x;
	mov.u32 	%r4, %ntid.x;
	mov.u32 	%r5, %tid.x;
	mad.lo.s32 	%r1, %r3, %r4, %r5;
	setp.ge.u32 	%p1, %r1, %r2;
	@%p1 bra 	$L__BB5_2;
	cvta.to.global.u64 	%rd3, %rd1;
	cvta.to.global.u64 	%rd4, %rd2;
	mad.lo.s32 	%r6, %r2, %r1, %r1;
	mul.wide.u32 	%rd5, %r1, 8;
	add.s64 	%rd6, %rd3, %rd5;
	ld.global.f64 	%fd1, [%rd6];
	mul.wide.u32 	%rd7, %r6, 8;
	add.s64 	%rd8, %rd4, %rd7;
	st.global.f64 	[%rd8], %fd1;
$L__BB5_2:
	ret;

}
	// .globl	_Z17reciprocal_kernelPK7double2jjPS_
.visible .entry _Z17reciprocal_kernelPK7double2jjPS_(
	.param .u64 .ptr .align 1 _Z17reciprocal_kernelPK7double2jjPS__param_0,
	.param .u32 _Z17reciprocal_kernelPK7double2jjPS__param_1,
	.param .u32 _Z17reciprocal_kernelPK7double2jjPS__param_2,
	.param .u64 .ptr .align 1 _Z17reciprocal_kernelPK7double2jjPS__param_3
)
{
	.reg .pred 	%p<4>;
	.reg .b32 	%r<14>;
	.reg .b64 	%rd<8>;
	.reg .b64 	%fd<8>;

	ld.param.u64 	%rd1, [_Z17reciprocal_kernelPK7double2jjPS__param_0];
	ld.param.u32 	%r4, [_Z17reciprocal_kernelPK7double2jjPS__param_1];
	ld.param.u32 	%r5, [_Z17reciprocal_kernelPK7double2jjPS__param_2];
	ld.param.u64 	%rd2, [_Z17reciprocal_kernelPK7double2jjPS__param_3];
	mov.u32 	%r6, %ctaid.x;
	mov.u32 	%r7, %ntid.x;
	mov.u32 	%r8, %tid.x;
	mad.lo.s32 	%r1, %r6, %r7, %r8;
	mov.u32 	%r9, %ctaid.y;
	mov.u32 	%r10, %ntid.y;
	mov.u32 	%r11, %tid.y;
	mad.lo.s32 	%r12, %r9, %r10, %r11;
	setp.ge.u32 	%p1, %r1, %r5;
	setp.ge.u32 	%p2, %r12, %r4;
	or.pred  	%p3, %p1, %p2;
	@%p3 bra 	$L__BB6_2;
	cvta.to.global.u64 	%rd3, %rd1;
	cvta.to.global.u64 	%rd4, %rd2;
	mad.lo.s32 	%r13, %r4, %r1, %r12;
	mul.wide.u32 	%rd5, %r13, 16;
	add.s64 	%rd6, %rd3, %rd5;
	ld.global.v2.f64 	{%fd1, %fd2}, [%rd6];
	mul.f64 	%fd3, %fd2, %fd2;
	fma.rn.f64 	%fd4, %fd1, %fd1, %fd3;
	div.rn.f64 	%fd5, %fd1, %fd4;
	neg.f64 	%fd6, %fd2;
	div.rn.f64 	%fd7, %fd6, %fd4;
	add.s64 	%rd7, %rd4, %rd5;
	st.global.v2.f64 	[%rd7], {%fd5, %fd7};
$L__BB6_2:
	ret;

}
	// .globl	_Z23hadamard_product_kernelPK7double2S1_jjPS_
.visible .entry _Z23hadamard_product_kernelPK7double2S1_jjPS_(
	.param .u64 .ptr .align 1 _Z23hadamard_product_kernelPK7double2S1_jjPS__param_0,
	.param .u64 .ptr .align 1 _Z23hadamard_product_kernelPK7double2S1_jjPS__param_1,
	.param .u32 _Z23hadamard_product_kernelPK7double2S1_jjPS__param_2,
	.param .u32 _Z23hadamard_product_kernelPK7double2S1_jjPS__param_3,
	.param .u64 .ptr .align 1 _Z23hadamard_product_kernelPK7double2S1_jjPS__param_4
)
{
	.reg .pred 	%p<4>;
	.reg .b32 	%r<14>;
	.reg .b64 	%rd<11>;
	.reg .b64 	%fd<10>;

	ld.param.u64 	%rd1, [_Z23hadamard_product_kernelPK7double2S1_jjPS__param_0];
	ld.param.u64 	%rd2, [_Z23hadamard_product_kernelPK7double2S1_jjPS__param_1];
	ld.param.u32 	%r4, [_Z23hadamard_product_kernelPK7double2S1_jjPS__param_2];
	ld.param.u32 	%r5, [_Z23hadamard_product_kernelPK7double2S1_jjPS__param_3];
	ld.param.u64 	%rd3, [_Z23hadamard_product_kernelPK7double2S1_jjPS__param_4];
	mov.u32 	%r6, %ctaid.x;
	mov.u32 	%r7, %ntid.x;
	mov.u32 	%r8, %tid.x;
	mad.lo.s32 	%r1, %r6, %r7, %r8;
	mov.u32 	%r9, %ctaid.y;
	mov.u32 	%r10, %ntid.y;
	mov.u32 	%r11, %tid.y;
	mad.lo.s32 	%r12, %r9, %r10, %r11;
	setp.ge.u32 	%p1, %r1, %r5;
	setp.ge.u32 	%p2, %r12, %r4;
	or.pred  	%p3, %p1, %p2;
	@%p3 bra 	$L__BB7_2;
	cvta.to.global.u64 	%rd4, %rd1;
	cvta.to.global.u64 	%rd5, %rd2;
	cvta.to.global.u64 	%rd6, %rd3;
	mad.lo.s32 	%r13, %r4, %r1, %r12;
	mul.wide.u32 	%rd7, %r13, 16;
	add.s64 	%rd8, %rd4, %rd7;
	ld.global.v2.f64 	{%fd1, %fd2}, [%rd8];
	add.s64 	%rd9, %rd5, %rd7;
	ld.global.v2.f64 	{%fd3, %fd4}, [%rd9];
	mul.f64 	%fd5, %fd1, %fd3;
	mul.f64 	%fd6, %fd2, %fd4;
	sub.f64 	%fd7, %fd5, %fd6;
	mul.f64 	%fd8, %fd1, %fd4;
	fma.rn.f64 	%fd9, %fd2, %fd3, %fd8;
	add.s64 	%rd10, %rd6, %rd7;
	st.global.v2.f64 	[%rd10], {%fd7, %fd9};
$L__BB7_2:
	ret;

}
	// .globl	_Z10abs_kernelPK7double2jjPd
.visible .entry _Z10abs_kernelPK7double2jjPd(
	.param .u64 .ptr .align 1 _Z10abs_kernelPK7double2jjPd_param_0,
	.param .u32 _Z10abs_kernelPK7double2jjPd_param_1,
	.param .u32 _Z10abs_kernelPK7double2jjPd_param_2,
	.param .u64 .ptr .align 1 _Z10abs_kernelPK7double2jjPd_param_3
)
{
	.reg .pred 	%p<4>;
	.reg .b32 	%r<14>;
	.reg .b64 	%rd<9>;
	.reg .b64 	%fd<6>;

	ld.param.u64 	%rd1, [_Z10abs_kernelPK7double2jjPd_param_0];
	ld.param.u32 	%r4, [_Z10abs_kernelPK7double2jjPd_param_1];
	ld.param.u32 	%r5, [_Z10abs_kernelPK7double2jjPd_param_2];
	ld.param.u64 	%rd2, [_Z10abs_kernelPK7double2jjPd_param_3];
	mov.u32 	%r6, %ctaid.x;
	mov.u32 	%r7, %ntid.x;
	mov.u32 	%r8, %tid.x;
	mad.lo.s32 	%r1, %r6, %r7, %r8;
	mov.u32 	%r9, %ctaid.y;
	mov.u32 	%r10, %ntid.y;
	mov.u32 	%r11, %tid.y;
	mad.lo.s32 	%r12, %r9, %r10, %r11;
	setp.ge.u32 	%p1, %r1, %r5;
	setp.ge.u32 	%p2, %r12, %r4;
	or.pred  	%p3, %p1, %p2;
	@%p3 bra 	$L__BB8_2;
	cvta.to.global.u64 	%rd3, %rd1;
	cvta.to.global.u64 	%rd4, %rd2;
	mad.lo.s32 	%r13, %r4, %r1, %r12;
	mul.wide.u32 	%rd5, %r13, 16;
	add.s64 	%rd6, %rd3, %rd5;
	ld.global.v2.f64 	{%fd1, %fd2}, [%rd6];
	mul.f64 	%fd3, %fd2, %fd2;
	fma.rn.f64 	%fd4, %fd1, %fd1, %fd3;
	sqrt.rn.f64 	%fd5, %fd4;
	mul.wide.u32 	%rd7, %r13, 8;
	add.s64 	%rd8, %rd4, %rd7;
	st.global.f64 	[%rd8], %fd5;
$L__BB8_2:
	ret;

}
	// .globl	_Z11sqrt_kernelPKdjjPd
.visible .entry _Z11sqrt_kernelPKdjjPd(
	.param .u64 .ptr .align 1 _Z11sqrt_kernelPKdjjPd_param_0,
	.param .u32 _Z11sqrt_kernelPKdjjPd_param_1,
	.param .u32 _Z11sqrt_kernelPKdjjPd_param_2,
	.param .u64 .ptr .align 1 _Z11sqrt_kernelPKdjjPd_param_3
)
{
	.reg .pred 	%p<4>;
	.reg .b32 	%r<14>;
	.reg .b64 	%rd<8>;
	.reg .b64 	%fd<3>;

	ld.param.u64 	%rd1, [_Z11sqrt_kernelPKdjjPd_param_0];
	ld.param.u32 	%r4, [_Z11sqrt_kernelPKdjjPd_param_1];
	ld.param.u32 	%r5, [_Z11sqrt_kernelPKdjjPd_param_2];
	ld.param.u64 	%rd2, [_Z11sqrt_kernelPKdjjPd_param_3];
	mov.u32 	%r6, %ctaid.x;
	mov.u32 	%r7, %ntid.x;
	mov.u32 	%r8, %tid.x;
	mad.lo.s32 	%r1, %r6, %r7, %r8;
	mov.u32 	%r9, %ctaid.y;
	mov.u32 	%r10, %ntid.y;
	mov.u32 	%r11, %tid.y;
	mad.lo.s32 	%r12, %r9, %r10, %r11;
	setp.ge.u32 	%p1, %r1, %r5;
	setp.ge.u32 	%p2, %r12, %r4;
	or.pred  	%p3, %p1, %p2;
	@%p3 bra 	$L__BB9_2;
	cvta.to.global.u64 	%rd3, %rd1;
	cvta.to.global.u64 	%rd4, %rd2;
	mad.lo.s32 	%r13, %r4, %r1, %r12;
	mul.wide.u32 	%rd5, %r13, 8;
	add.s64 	%rd6, %rd3, %rd5;
	ld.global.f64 	%fd1, [%rd6];
	sqrt.rn.f64 	%fd2, %fd1;
	add.s64 	%rd7, %rd4, %rd5;
	st.global.f64 	[%rd7], %fd2;
$L__BB9_2:
	ret;

}
	// .globl	_Z19make_complex_kernelPKdjjP7double2
.visible .entry _Z19make_complex_kernelPKdjjP7double2(
	.param .u64 .ptr .align 1 _Z19make_complex_kernelPKdjjP7double2_param_0,
	.param .u32 _Z19make_complex_kernelPKdjjP7double2_param_1,
	.param .u32 _Z19make_complex_kernelPKdjjP7double2_param_2,
	.param .u64 .ptr .align 1 _Z19make_complex_kernelPKdjjP7double2_param_3
)
{
	.reg .pred 	%p<4>;
	.reg .b32 	%r<14>;
	.reg .b64 	%rd<9>;
	.reg .b64 	%fd<3>;

	ld.param.u64 	%rd1, [_Z19make_complex_kernelPKdjjP7double2_param_0];
	ld.param.u32 	%r4, [_Z19make_complex_kernelPKdjjP7double2_param_1];
	ld.param.u32 	%r5, [_Z19make_complex_kernelPKdjjP7double2_param_2];
	ld.param.u64 	%rd2, [_Z19make_complex_kernelPKdjjP7double2_param_3];
	mov.u32 	%r6, %ctaid.x;
	mov.u32 	%r7, %ntid.x;
	mov.u32 	%r8, %tid.x;
	mad.lo.s32 	%r1, %r6, %r7, %r8;
	mov.u32 	%r9, %ctaid.y;
	mov.u32 	%r10, %ntid.y;
	mov.u32 	%r11, %tid.y;
	mad.lo.s32 	%r12, %r9, %r10, %r11;
	setp.ge.u32 	%p1, %r1, %r5;
	setp.ge.u32 	%p2, %r12, %r4;
	or.pred  	%p3, %p1, %p2;
	@%p3 bra 	$L__BB10_2;
	cvta.to.global.u64 	%rd3, %rd1;
	cvta.to.global.u64 	%rd4, %rd2;
	mad.lo.s32 	%r13, %r4, %r1, %r12;
	mul.wide.u32 	%rd5, %r13, 8;
	add.s64 	%rd6, %rd3, %rd5;
	ld.global.f64 	%fd1, [%rd6];
	mul.wide.u32 	%rd7, %r13, 16;
	add.s64 	%rd8, %rd4, %rd7;
	mov.f64 	%fd2, 0d0000000000000000;
	st.global.v2.f64 	[%rd8], {%fd1, %fd2};
$L__BB10_2:
	ret;

}
	// .globl	_Z20make_complex2_kernelPKdS0_jjP7double2
.visible .entry _Z20make_complex2_kernelPKdS0_jjP7double2(
	.param .u64 .ptr .align 1 _Z20make_complex2_kernelPKdS0_jjP7double2_param_0,
	.param .u64 .ptr .align 1 _Z20make_complex2_kernelPKdS0_jjP7double2_param_1,
	.param .u32 _Z20make_complex2_kernelPKdS0_jjP7double2_param_2,
	.param .u32 _Z20make_complex2_kernelPKdS0_jjP7double2_param_3,
	.param .u64 .ptr .align 1 _Z20make_complex2_kernelPKdS0_jjP7double2_param_4
)
{
	.reg .pred 	%p<4>;
	.reg .b32 	%r<14>;
	.reg .b64 	%rd<12>;
	.reg .b64 	%fd<3>;

	ld.param.u64 	%rd1, [_Z20make_complex2_kernelPKdS0_jjP7double2_param_0];
	ld.param.u64 	%rd2, [_Z20make_complex2_kernelPKdS0_jjP7double2_param_1];
	ld.param.u32 	%r4, [_Z20make_complex2_kernelPKdS0_jjP7double2_param_2];
	ld.param.u32 	%r5, [_Z20make_complex2_kernelPKdS0_jjP7double2_param_3];
	ld.param.u64 	%rd3, [_Z20make_complex2_kernelPKdS0_jjP7double2_param_4];
	mov.u32 	%r6, %ctaid.x;
	mov.u32 	%r7, %ntid.x;
	mov.u32 	%r8, %tid.x;
	mad.lo.s32 	%r1, %r6, %r7, %r8;
	mov.u32 	%r9, %ctaid.y;
	mov.u32 	%r10, %ntid.y;
	mov.u32 	%r11, %tid.y;
	mad.lo.s32 	%r12, %r9, %r10, %r11;
	setp.ge.u32 	%p1, %r1, %r5;
	setp.ge.u32 	%p2, %r12, %r4;
	or.pred  	%p3, %p1, %p2;
	@%p3 bra 	$L__BB11_2;
	cvta.to.global.u64 	%rd4, %rd1;
	cvta.to.global.u64 	%rd5, %rd2;
	cvta.to.global.u64 	%rd6, %rd3;
	mad.lo.s32 	%r13, %r4, %r1, %r12;
	mul.wide.u32 	%rd7, %r13, 8;
	add.s64 	%rd8, %rd4, %rd7;
	ld.global.f64 	%fd1, [%rd8];
	add.s64 	%rd9, %rd5, %rd7;
	ld.global.f64 	%fd2, [%rd9];
	mul.wide.u32 	%rd10, %r13, 16;
	add.s64 	%rd11, %rd6, %rd10;
	st.global.v2.f64 	[%rd11], {%fd1, %fd2};
$L__BB11_2:
	ret;

}
	// .globl	_Z10pow_kernelPKddjjPd
.visible .entry _Z10pow_kernelPKddjjPd(
	.param .u64 .ptr .align 1 _Z10pow_kernelPKddjjPd_param_0,
	.param .f64 _Z10pow_kernelPKddjjPd_param_1,
	.param .u32 _Z10pow_kernelPKddjjPd_param_2,
	.param .u32 _Z10pow_kernelPKddjjPd_param_3,
	.param .u64 .ptr .align 1 _Z10pow_kernelPKddjjPd_param_4
)
{
	.reg .pred 	%p<26>;
	.reg .b32 	%r<37>;
	.reg .b64 	%rd<11>;
	.reg .b64 	%fd<25>;

	ld.param.u64 	%rd2, [_Z10pow_kernelPKddjjPd_param_0];
	ld.param.f64 	%fd10, [_Z10pow_kernelPKddjjPd_param_1];
	ld.param.u32 	%r7, [_Z10pow_kernelPKddjjPd_param_2];
	ld.param.u32 	%r8, [_Z10pow_kernelPKddjjPd_param_3];
	ld.param.u64 	%rd3, [_Z10pow_kernelPKddjjPd_param_4];
	mov.u32 	%r9, %ctaid.x;
	mov.u32 	%r10, %ntid.x;
	mov.u32 	%r11, %tid.x;
	mad.lo.s32 	%r1, %r9, %r10, %r11;
	mov.u32 	%r12, %ctaid.y;
	mov.u32 	%r13, %ntid.y;
	mov.u32 	%r14, %tid.y;
	mad.lo.s32 	%r15, %r12, %r13, %r14;
	setp.ge.u32 	%p4, %r1, %r8;
	setp.ge.u32 	%p5, %r15, %r7;
	or.pred  	%p6, %p4, %p5;
	@%p6 bra 	$L__BB12_12;
	cvta.to.global.u64 	%rd4, %rd2;
	mad.lo.s32 	%r3, %r7, %r1, %r15;
	mul.wide.u32 	%rd5, %r3, 8;
	add.s64 	%rd6, %rd4, %rd5;
	ld.global.f64 	%fd1, [%rd6];
	{
	.reg .b32 %temp; 
	mov.b64 	{%temp, %r4}, %fd1;
	}
	{
	.reg .b32 %temp; 
	mov.b64 	{%temp, %r5}, %fd10;
	}
	shr.u32 	%r16, %r5, 20;
	and.b32  	%r17, %r16, 2047;
	add.s32 	%r18, %r17, -1012;
	mov.b64 	%rd7, %fd10;
	shl.b64 	%rd1, %rd7, %r18;
	setp.eq.s64 	%p3, %rd1, -9223372036854775808;
	abs.f64 	%fd2, %fd1;
	setp.neu.f64 	%p7, %fd1, 0d0000000000000000;
	@%p7 bra 	$L__BB12_3;
	setp.eq.s64 	%p10, %rd1, -9223372036854775808;
	abs.f64 	%fd18, %fd10;
	setp.neu.f64 	%p11, %fd18, 0d3FE0000000000000;
	and.pred  	%p3, %p11, %p10;
	selp.b32 	%r19, %r4, 0, %p3;
	setp.lt.s32 	%p12, %r5, 0;
	or.b32  	%r20, %r19, 2146435072;
	selp.b32 	%r21, %r20, %r19, %p12;
	mov.b32 	%r22, 0;
	mov.b64 	%fd24, {%r22, %r21};
	bra.uni 	$L__BB12_4;
$L__BB12_3:
	{ // callseq 0, 0
	.param .b64 param0;
	st.param.f64 	[param0], %fd2;
	.param .b64 param1;
	st.param.f64 	[param1], %fd10;
	.param .b64 retval0;
	call.uni (retval0), 
	__internal_accurate_pow, 
	(
	param0, 
	param1
	);
	ld.param.f64 	%fd11, [retval0];
	} // callseq 0
	setp.lt.s32 	%p8, %r4, 0;
	cvt.rzi.f64.f64 	%fd13, %fd10;
	setp.neu.f64 	%p9, %fd10, %fd13;
	neg.f64 	%fd14, %fd11;
	selp.f64 	%fd15, %fd14, %fd11, %p3;
	selp.f64 	%fd16, %fd15, %fd11, %p8;
	selp.f64 	%fd17, 0dFFF8000000000000, %fd16, %p8;
	selp.f64 	%fd24, %fd17, %fd16, %p9;
$L__BB12_4:
	add.f64 	%fd19, %fd10, %fd1;
	{
	.reg .b32 %temp; 
	mov.b64 	{%temp, %r23}, %fd19;
	}
	and.b32  	%r24, %r23, 2146435072;
	setp.ne.s32 	%p13, %r24, 2146435072;
	@%p13 bra 	$L__BB12_11;
	setp.num.f64 	%p14, %fd1, %fd10;
	@%p14 bra 	$L__BB12_7;
	add.rn.f64 	%fd24, %fd1, %fd10;
	bra.uni 	$L__BB12_11;
$L__BB12_7:
	abs.f64 	%fd20, %fd10;
	setp.neu.f64 	%p15, %fd20, 0d7FF0000000000000;
	@%p15 bra 	$L__BB12_9;
	setp.gt.f64 	%p20, %fd2, 0d3FF0000000000000;
	selp.b32 	%r32, 2146435072, 0, %p20;
	setp.lt.s32 	%p21, %r5, 0;
	xor.b32  	%r33, %r32, 2146435072;
	selp.b32 	%r34, %r33, %r32, %p21;
	setp.eq.f64 	%p22, %fd1, 0dBFF0000000000000;
	selp.b32 	%r35, 1072693248, %r34, %p22;
	mov.b32 	%r36, 0;
	mov.b64 	%fd24, {%r36, %r35};
	bra.uni 	$L__BB12_11;
$L__BB12_9:
	setp.neu.f64 	%p16, %fd2, 0d7FF0000000000000;
	@%p16 bra 	$L__BB12_11;
	setp.lt.s32 	%p17, %r4, 0;
	setp.lt.s32 	%p18, %r5, 0;
	selp.b32 	%r25, 0, 2146435072, %p18;
	and.b32  	%r26, %r5, 2147483647;
	setp.ne.s32 	%p19, %r26, 1071644672;
	or.b32  	%r27, %r25, -2147483648;
	selp.b32 	%r28, %r27, %r25, %p19;
	selp.b32 	%r29, %r28, %r25, %p3;
	selp.b32 	%r30, %r29, %r25, %p17;
	mov.b32 	%r31, 0;
	mov.b64 	%fd24, {%r31, %r30};
$L__BB12_11:
	setp.eq.f64 	%p23, %fd1, 0d3FF0000000000000;
	setp.eq.f64 	%p24, %fd10, 0d0000000000000000;
	selp.f64 	%fd21, 0d3FF0000000000000, %fd24, %p23;
	selp.f64 	%fd22, 0d3FF0000000000000, %fd21, %p24;
	cvta.to.global.u64 	%rd8, %rd3;
	add.s64 	%rd10, %rd8, %rd5;
	st.global.f64 	[%rd10], %fd22;
$L__BB12_12:
	ret;

}
	// .globl	_Z11conj_kernelPK7double2jjPS_
.visible .entry _Z11conj_kernelPK7double2jjPS_(
	.param .u64 .ptr .align 1 _Z11conj_kernelPK7double2jjPS__param_0,
	.param .u32 _Z11conj_kernelPK7double2jjPS__param_1,
	.param .u32 _Z11conj_kernelPK7double2jjPS__param_2,
	.param .u64 .ptr .align 1 _Z11conj_kernelPK7double2jjPS__param_3
)
{
	.reg .pred 	%p<4>;
	.reg .b32 	%r<14>;
	.reg .b64 	%rd<8>;
	.reg .b64 	%fd<4>;

	ld.param.u64 	%rd1, [_Z11conj_kernelPK7double2jjPS__param_0];
	ld.param.u32 	%r4, [_Z11conj_kernelPK7double2jjPS__param_1];
	ld.param.u32 	%r5, [_Z11conj_kernelPK7double2jjPS__param_2];
	ld.param.u64 	%rd2, [_Z11conj_kernelPK7double2jjPS__param_3];
	mov.u32 	%r6, %ctaid.x;
	mov.u32 	%r7, %ntid.x;
	mov.u32 	%r8, %tid.x;
	mad.lo.s32 	%r1, %r6, %r7, %r8;
	mov.u32 	%r9, %ctaid.y;
	mov.u32 	%r10, %ntid.y;
	mov.u32 	%r11, %tid.y;
	mad.lo.s32 	%r12, %r9, %r10, %r11;
	setp.ge.u32 	%p1, %r1, %r5;
	setp.ge.u32 	%p2, %r12, %r4;
	or.pred  	%p3, %p1, %p2;
	@%p3 bra 	$L__BB13_2;
	cvta.to.global.u64 	%rd3, %rd1;
	cvta.to.global.u64 	%rd4, %rd2;
	mad.lo.s32 	%r13, %r4, %r1, %r12;
	mul.wide.u32 	%rd5, %r13, 16;
	add.s64 	%rd6, %rd3, %rd5;
	ld.global.v2.f64 	{%fd1, %fd2}, [%rd6];
	neg.f64 	%fd3, %fd2;
	add.s64 	%rd7, %rd4, %rd5;
	st.global.v2.f64 	[%rd7], {%fd1, %fd3};
$L__BB13_2:
	ret;

}
	// .globl	_Z24calc_singular_inv_kernelPdjjdP7double2
.visible .entry _Z24calc_singular_inv_kernelPdjjdP7double2(
	.param .u64 .ptr .align 1 _Z24calc_singular_inv_kernelPdjjdP7double2_param_0,
	.param .u32 _Z24calc_singular_inv_kernelPdjjdP7double2_param_1,
	.param .u32 _Z24calc_singular_inv_kernelPdjjdP7double2_param_2,
	.param .f64 _Z24calc_singular_inv_kernelPdjjdP7double2_param_3,
	.param .u64 .ptr .align 1 _Z24calc_singular_inv_kernelPdjjdP7double2_param_4
)
{
	.reg .pred 	%p<5>;
	.reg .b32 	%r<15>;
	.reg .b64 	%rd<11>;
	.reg .b64 	%fd<7>;

	ld.param.u64 	%rd2, [_Z24calc_singular_inv_kernelPdjjdP7double2_param_0];
	ld.param.u32 	%r4, [_Z24calc_singular_inv_kernelPdjjdP7double2_param_1];
	ld.param.u32 	%r5, [_Z24calc_singular_inv_kernelPdjjdP7double2_param_2];
	ld.param.f64 	%fd1, [_Z24calc_singular_inv_kernelPdjjdP7double2_param_3];
	ld.param.u64 	%rd3, [_Z24calc_singular_inv_kernelPdjjdP7double2_param_4];
	cvta.to.global.u64 	%rd1, %rd3;
	mov.u32 	%r6, %ctaid.x;
	mov.u32 	%r7, %ntid.x;
	mov.u32 	%r8, %tid.x;
	mad.lo.s32 	%r1, %r6, %r7, %r8;
	mov.u32 	%r9, %ctaid.y;
	mov.u32 	%r10, %ntid.y;
	mov.u32 	%r11, %tid.y;
	mad.lo.s32 	%r12, %r9, %r10, %r11;
	setp.ge.u32 	%p1, %r1, %r5;
	setp.ge.u32 	%p2, %r12, %r4;
	or.pred  	%p3, %p1, %p2;
	@%p3 bra 	$L__BB14_4;
	setp.ne.s32 	%p4, %r1, %r12;
	@%p4 bra 	$L__BB14_3;
	cvta.to.global.u64 	%rd6, %rd2;
	mul.wide.u32 	%rd7, %r1, 8;
	add.s64 	%rd8, %rd6, %rd7;
	ld.global.f64 	%fd3, [%rd8];
	fma.rn.f64 	%fd4, %fd3, %fd3, %fd1;
	div.rn.f64 	%fd5, %fd3, %fd4;
	mad.lo.s32 	%r14, %r4, %r1, %r1;
	mul.wide.u32 	%rd9, %r14, 16;
	add.s64 	%rd10, %rd1, %rd9;
	mov.f64 	%fd6, 0d0000000000000000;
	st.global.v2.f64 	[%rd10], {%fd5, %fd6};
	bra.uni 	$L__BB14_4;
$L__BB14_3:
	mad.lo.s32 	%r13, %r4, %r1, %r12;
	mul.wide.u32 	%rd4, %r13, 16;
	add.s64 	%rd5, %rd1, %rd4;
	mov.f64 	%fd2, 0d0000000000000000;
	st.global.v2.f64 	[%rd5], {%fd2, %fd2};
$L__BB14_4:
	ret;

}
	// .globl	_Z10exp_kernelPK7double2jjPS_
.visible .entry _Z10exp_kernelPK7double2jjPS_(
	.param .u64 .ptr .align 1 _Z10exp_kernelPK7double2jjPS__param_0,
	.param .u32 _Z10exp_kernelPK7double2jjPS__param_1,
	.param .u32 _Z10exp_kernelPK7double2jjPS__param_2,
	.param .u64 .ptr .align 1 _Z10exp_kernelPK7double2jjPS__param_3
)
{
	.reg .pred 	%p<15>;
	.reg .b32 	%r<50>;
	.reg .b32 	%f<3>;
	.reg .b64 	%rd<17>;
	.reg .b64 	%fd<94>;

	ld.param.u64 	%rd1, [_Z10exp_kernelPK7double2jjPS__param_0];
	ld.param.u32 	%r16, [_Z10exp_kernelPK7double2jjPS__param_1];
	ld.param.u32 	%r17, [_Z10exp_kernelPK7double2jjPS__param_2];
	ld.param.u64 	%rd2, [_Z10exp_kernelPK7double2jjPS__param_3];
	mov.u32 	%r18, %ctaid.x;
	mov.u32 	%r19, %ntid.x;
	mov.u32 	%r20, %tid.x;
	mad.lo.s32 	%r1, %r18, %r19, %r20;
	mov.u32 	%r21, %ctaid.y;
	mov.u32 	%r22, %ntid.y;
	mov.u32 	%r23, %tid.y;
	mad.lo.s32 	%r24, %r21, %r22, %r23;
	setp.ge.u32 	%p1, %r1, %r17;
	setp.ge.u32 	%p2, %r24, %r16;
	or.pred  	%p3, %p1, %p2;
	@%p3 bra 	$L__BB15_14;
	cvta.to.global.u64 	%rd3, %rd1;
	mad.lo.s32 	%r3, %r16, %r1, %r24;
	mul.wide.u32 	%rd4, %r3, 16;
	add.s64 	%rd5, %rd3, %rd4;
	ld.global.v2.f64 	{%fd1, %fd2}, [%rd5];
	fma.rn.f64 	%fd18, %fd1, 0d3FF71547652B82FE, 0d4338000000000000;
	{
	.reg .b32 %temp; 
	mov.b64 	{%r4, %temp}, %fd18;
	}
	mov.f64 	%fd19, 0dC338000000000000;
	add.rn.f64 	%fd20, %fd18, %fd19;
	fma.rn.f64 	%fd21, %fd20, 0dBFE62E42FEFA39EF, %fd1;
	fma.rn.f64 	%fd22, %fd20, 0dBC7ABC9E3B39803F, %fd21;
	fma.rn.f64 	%fd23, %fd22, 0d3E5ADE1569CE2BDF, 0d3E928AF3FCA213EA;
	fma.rn.f64 	%fd24, %fd23, %fd22, 0d3EC71DEE62401315;
	fma.rn.f64 	%fd25, %fd24, %fd22, 0d3EFA01997C89EB71;
	fma.rn.f64 	%fd26, %fd25, %fd22, 0d3F2A01A014761F65;
	fma.rn.f64 	%fd27, %fd26, %fd22, 0d3F56C16C1852B7AF;
	fma.rn.f64 	%fd28, %fd27, %fd22, 0d3F81111111122322;
	fma.rn.f64 	%fd29, %fd28, %fd22, 0d3FA55555555502A1;
	fma.rn.f64 	%fd30, %fd29, %fd22, 0d3FC5555555555511;
	fma.rn.f64 	%fd31, %fd30, %fd22, 0d3FE000000000000B;
	fma.rn.f64 	%fd32, %fd31, %fd22, 0d3FF0000000000000;
	fma.rn.f64 	%fd33, %fd32, %fd22, 0d3FF0000000000000;
	{
	.reg .b32 %temp; 
	mov.b64 	{%r5, %temp}, %fd33;
	}
	{
	.reg .b32 %temp; 
	mov.b64 	{%temp, %r6}, %fd33;
	}
	shl.b32 	%r25, %r4, 20;
	add.s32 	%r26, %r25, %r6;
	mov.b64 	%fd90, {%r5, %r26};
	{
	.reg .b32 %temp; 
	mov.b64 	{%temp, %r27}, %fd1;
	}
	mov.b32 	%f2, %r27;
	abs.f32 	%f1, %f2;
	setp.lt.f32 	%p4, %f1, 0f4086232B;
	@%p4 bra 	$L__BB15_4;
	setp.lt.f64 	%p5, %fd1, 0d0000000000000000;
	add.f64 	%fd34, %fd1, 0d7FF0000000000000;
	selp.f64 	%fd90, 0d0000000000000000, %fd34, %p5;
	setp.geu.f32 	%p6, %f1, 0f40874800;
	@%p6 bra 	$L__BB15_4;
	shr.u32 	%r28, %r4, 31;
	add.s32 	%r29, %r4, %r28;
	shr.s32 	%r30, %r29, 1;
	shl.b32 	%r31, %r30, 20;
	add.s32 	%r32, %r6, %r31;
	mov.b64 	%fd35, {%r5, %r32};
	sub.s32 	%r33, %r4, %r30;
	shl.b32 	%r34, %r33, 20;
	add.s32 	%r35, %r34, 1072693248;
	mov.b32 	%r36, 0;
	mov.b64 	%fd36, {%r36, %r35};
	mul.f64 	%fd90, %fd36, %fd35;
$L__BB15_4:
	abs.f64 	%fd7, %fd2;
	setp.neu.f64 	%p7, %fd7, 0d7FF0000000000000;
	@%p7 bra 	$L__BB15_6;
	mov.f64 	%fd42, 0d0000000000000000;
	mul.rn.f64 	%fd92, %fd2, %fd42;
	mov.b32 	%r48, 1;
	bra.uni 	$L__BB15_9;
$L__BB15_6:
	mul.f64 	%fd37, %fd2, 0d3FE45F306DC9C883;
	cvt.rni.s32.f64 	%r47, %fd37;
	cvt.rn.f64.s32 	%fd38, %r47;
	fma.rn.f64 	%fd39, %fd38, 0dBFF921FB54442D18, %fd2;
	fma.rn.f64 	%fd40, %fd38, 0dBC91A62633145C00, %fd39;
	fma.rn.f64 	%fd92, %fd38, 0dB97B839A252049C0, %fd40;
	setp.ltu.f64 	%p8, %fd7, 0d41E0000000000000;
	@%p8 bra 	$L__BB15_8;
	{ // callseq 1, 0
	.param .b64 param0;
	st.param.f64 	[param0], %fd2;
	.param .align 16 .b8 retval0[16];
	call.uni (retval0), 
	__internal_trig_reduction_slowpathd, 
	(
	param0
	);
	ld.param.f64 	%fd92, [retval0];
	ld.param.b32 	%r47, [retval0+8];
	} // callseq 1
$L__BB15_8:
	add.s32 	%r48, %r47, 1;
$L__BB15_9:
	setp.neu.f64 	%p9, %fd7, 0d7FF0000000000000;
	shl.b32 	%r39, %r48, 6;
	cvt.u64.u32 	%rd6, %r39;
	and.b64  	%rd7, %rd6, 64;
	mov.u64 	%rd8, __cudart_sin_cos_coeffs;
	add.s64 	%rd9, %rd8, %rd7;
	mul.rn.f64 	%fd43, %fd92, %fd92;
	and.b32  	%r40, %r48, 1;
	setp.eq.b32 	%p10, %r40, 1;
	selp.f64 	%fd44, 0dBDA8FF8320FD8164, 0d3DE5DB65F9785EBA, %p10;
	ld.global.nc.v2.f64 	{%fd45, %fd46}, [%rd9];
	fma.rn.f64 	%fd47, %fd44, %fd43, %fd45;
	fma.rn.f64 	%fd48, %fd47, %fd43, %fd46;
	ld.global.nc.v2.f64 	{%fd49, %fd50}, [%rd9+16];
	fma.rn.f64 	%fd51, %fd48, %fd43, %fd49;
	fma.rn.f64 	%fd52, %fd51, %fd43, %fd50;
	ld.global.nc.v2.f64 	{%fd53, %fd54}, [%rd9+32];
	fma.rn.f64 	%fd55, %fd52, %fd43, %fd53;
	fma.rn.f64 	%fd56, %fd55, %fd43, %fd54;
	fma.rn.f64 	%fd57, %fd56, %fd92, %fd92;
	fma.rn.f64 	%fd58, %fd56, %fd43, 0d3FF0000000000000;
	selp.f64 	%fd59, %fd58, %fd57, %p10;
	and.b32  	%r41, %r48, 2;
	setp.eq.s32 	%p11, %r41, 0;
	mov.f64 	%fd60, 0d0000000000000000;
	sub.f64 	%fd61, %fd60, %fd59;
	selp.f64 	%fd13, %fd59, %fd61, %p11;
	@%p9 bra 	$L__BB15_11;
	mov.f64 	%fd67, 0d0000000000000000;
	mul.rn.f64 	%fd93, %fd2, %fd67;
	mov.b32 	%r49, 0;
	bra.uni 	$L__BB15_13;
$L__BB15_11:
	mul.f64 	%fd62, %fd2, 0d3FE45F306DC9C883;
	cvt.rni.s32.f64 	%r49, %fd62;
	cvt.rn.f64.s32 	%fd63, %r49;
	fma.rn.f64 	%fd64, %fd63, 0dBFF921FB54442D18, %fd2;
	fma.rn.f64 	%fd65, %fd63, 0dBC91A62633145C00, %fd64;
	fma.rn.f64 	%fd93, %fd63, 0dB97B839A252049C0, %fd65;
	setp.ltu.f64 	%p12, %fd7, 0d41E0000000000000;
	@%p12 bra 	$L__BB15_13;
	{ // callseq 2, 0
	.param .b64 param0;
	st.param.f64 	[param0], %fd2;
	.param .align 16 .b8 retval0[16];
	call.uni (retval0), 
	__internal_trig_reduction_slowpathd, 
	(
	param0
	);
	ld.param.f64 	%fd93, [retval0];
	ld.param.b32 	%r49, [retval0+8];
	} // callseq 2
$L__BB15_13:
	shl.b32 	%r44, %r49, 6;
	cvt.u64.u32 	%rd10, %r44;
	and.b64  	%rd11, %rd10, 64;
	add.s64 	%rd13, %rd8, %rd11;
	mul.rn.f64 	%fd68, %fd93, %fd93;
	and.b32  	%r45, %r49, 1;
	setp.eq.b32 	%p13, %r45, 1;
	selp.f64 	%fd69, 0dBDA8FF8320FD8164, 0d3DE5DB65F9785EBA, %p13;
	ld.global.nc.v2.f64 	{%fd70, %fd71}, [%rd13];
	fma.rn.f64 	%fd72, %fd69, %fd68, %fd70;
	fma.rn.f64 	%fd73, %fd72, %fd68, %fd71;
	ld.global.nc.v2.f64 	{%fd74, %fd75}, [%rd13+16];
	fma.rn.f64 	%fd76, %fd73, %fd68, %fd74;
	fma.rn.f64 	%fd77, %fd76, %fd68, %fd75;
	ld.global.nc.v2.f64 	{%fd78, %fd79}, [%rd13+32];
	fma.rn.f64 	%fd80, %fd77, %fd68, %fd78;
	fma.rn.f64 	%fd81, %fd80, %fd68, %fd79;
	fma.rn.f64 	%fd82, %fd81, %fd93, %fd93;
	fma.rn.f64 	%fd83, %fd81, %fd68, 0d3FF0000000000000;
	selp.f64 	%fd84, %fd83, %fd82, %p13;
	and.b32  	%r46, %r49, 2;
	setp.eq.s32 	%p14, %r46, 0;
	mov.f64 	%fd85, 0d0000000000000000;
	sub.f64 	%fd86, %fd85, %fd84;
	selp.f64 	%fd87, %fd84, %fd86, %p14;
	mul.f64 	%fd88, %fd90, %fd13;
	mul.f64 	%fd89, %fd90, %fd87;
	cvta.to.global.u64 	%rd14, %rd2;
	add.s64 	%rd16, %rd14, %rd4;
	st.global.v2.f64 	[%rd16], {%fd88, %fd89};
$L__BB15_14:
	ret;

}
	// .globl	_Z11real_kernelPK7double2jjPd
.visible .entry _Z11real_kernelPK7double2jjPd(
	.param .u64 .ptr .align 1 _Z11real_kernelPK7double2jjPd_param_0,
	.param .u32 _Z11real_kernelPK7double2jjPd_param_1,
	.param .u32 _Z11real_kernelPK7double2jjPd_param_2,
	.param .u64 .ptr .align 1 _Z11real_kernelPK7double2jjPd_param_3
)
{
	.reg .pred 	%p<4>;
	.reg .b32 	%r<14>;
	.reg .b64 	%rd<9>;
	.reg .b64 	%fd<2>;

	ld.param.u64 	%rd1, [_Z11real_kernelPK7double2jjPd_param_0];
	ld.param.u32 	%r4, [_Z11real_kernelPK7double2jjPd_param_1];
	ld.param.u32 	%r5, [_Z11real_kernelPK7double2jjPd_param_2];
	ld.param.u64 	%rd2, [_Z11real_kernelPK7double2jjPd_param_3];
	mov.u32 	%r6, %ctaid.x;
	mov.u32 	%r7, %ntid.x;
	mov.u32 	%r8, %tid.x;
	mad.lo.s32 	%r1, %r6, %r7, %r8;
	mov.u32 	%r9, %ctaid.y;
	mov.u32 	%r10, %ntid.y;
	mov.u32 	%r11, %tid.y;
	mad.lo.s32 	%r12, %r9, %r10, %r11;
	setp.ge.u32 	%p1, %r1, %r5;
	setp.ge.u32 	%p2, %r12, %r4;
	or.pred  	%p3, %p1, %p2;
	@%p3 bra 	$L__BB16_2;
	cvta.to.global.u64 	%rd3, %rd1;
	cvta.to.global.u64 	%rd4, %rd2;
	mad.lo.s32 	%r13, %r4, %r1, %r12;
	mul.wide.u32 	%rd5, %r13, 16;
	add.s64 	%rd6, %rd3, %rd5;
	ld.global.f64 	%fd1, [%rd6];
	mul.wide.u32 	%rd7, %r13, 8;
	add.s64 	%rd8, %rd4, %rd7;
	st.global.f64 	[%rd8], %fd1;
$L__BB16_2:
	ret;

}
	// .globl	_Z11imag_kernelPK7double2jjPd
.visible .entry _Z11imag_kernelPK7double2jjPd(
	.param .u64 .ptr .align 1 _Z11imag_kernelPK7double2jjPd_param_0,
	.param .u32 _Z11imag_kernelPK7double2jjPd_param_1,
	.param .u32 _Z11imag_kernelPK7double2jjPd_param_2,
	.param .u64 .ptr .align 1 _Z11imag_kernelPK7double2jjPd_param_3
)
{
	.reg .pred 	%p<4>;
	.reg .b32 	%r<14>;
	.reg .b64 	%rd<9>;
	.reg .b64 	%fd<2>;

	ld.param.u64 	%rd1, [_Z11imag_kernelPK7double2jjPd_param_0];
	ld.param.u32 	%r4, [_Z11imag_kernelPK7double2jjPd_param_1];
	ld.param.u32 	%r5, [_Z11imag_kernelPK7double2jjPd_param_2];
	ld.param.u64 	%rd2, [_Z11imag_kernelPK7double2jjPd_param_3];
	mov.u32 	%r6, %ctaid.x;
	mov.u32 	%r7, %ntid.x;
	mov.u32 	%r8, %tid.x;
	mad.lo.s32 	%r1, %r6, %r7, %r8;
	mov.u32 	%r9, %ctaid.y;
	mov.u32 	%r10, %ntid.y;
	mov.u32 	%r11, %tid.y;
	mad.lo.s32 	%r12, %r9, %r10, %r11;
	setp.ge.u32 	%p1, %r1, %r5;
	setp.ge.u32 	%p2, %r12, %r4;
	or.pred  	%p3, %p1, %p2;
	@%p3 bra 	$L__BB17_2;
	cvta.to.global.u64 	%rd3, %rd1;
	cvta.to.global.u64 	%rd4, %rd2;
	mad.lo.s32 	%r13, %r4, %r1, %r12;
	mul.wide.u32 	%rd5, %r13, 16;
	add.s64 	%rd6, %rd3, %rd5;
	ld.global.f64 	%fd1, [%rd6+8];
	mul.wide.u32 	%rd7, %r13, 8;
	add.s64 	%rd8, %rd4, %rd7;
	st.global.f64 	[%rd8], %fd1;
$L__BB17_2:
	ret;

}
	// .globl	_Z14col_sum_kernelPKdjjPd
.visible .entry _Z14col_sum_kernelPKdjjPd(
	.param .u64 .ptr .align 1 _Z14col_sum_kernelPKdjjPd_param_0,
	.param .u32 _Z14col_sum_kernelPKdjjPd_param_1,
	.param .u32 _Z14col_sum_kernelPKdjjPd_param_2,
	.param .u64 .ptr .align 1 _Z14col_sum_kernelPKdjjPd_param_3
)
{
	.reg .pred 	%p<11>;
	.reg .b32 	%r<113>;
	.reg .b64 	%rd<66>;
	.reg .b64 	%fd<83>;

	ld.param.u64 	%rd3, [_Z14col_sum_kernelPKdjjPd_param_0];
	ld.param.u32 	%r70, [_Z14col_sum_kernelPKdjjPd_param_1];
	ld.param.u32 	%r71, [_Z14col_sum_kernelPKdjjPd_param_2];
	cvta.to.global.u64 	%rd1, %rd3;
	mov.u32 	%r72, %ctaid.y;
	mov.u32 	%r73, %ntid.y;
	mul.lo.s32 	%r1, %r72, %r73;
	mov.u32 	%r2, %tid.y;
	add.s32 	%r3, %r1, %r2;
	setp.ge.u32 	%p1, %r3, %r70;
	@%p1 bra 	$L__BB18_15;
	setp.eq.s32 	%p2, %r71, 0;
	mov.f64 	%fd82, 0d0000000000000000;
	@%p2 bra 	$L__BB18_14;
	and.b32  	%r4, %r71, 15;
	setp.lt.u32 	%p3, %r71, 16;
	mov.f64 	%fd82, 0d0000000000000000;
	mov.b32 	%r109, 0;
	@%p3 bra 	$L__BB18_5;
	and.b32  	%r109, %r71, -16;
	neg.s32 	%r107, %r109;
	add.s32 	%r75, %r2, %r70;
	add.s32 	%r106, %r75, %r1;
	shl.b32 	%r8, %r70, 4;
	shl.b32 	%r76, %r70, 1;
	add.s32 	%r105, %r3, %r76;
	mad.lo.s32 	%r104, %r70, 3, %r3;
	shl.b32 	%r77, %r70, 2;
	add.s32 	%r103, %r3, %r77;
	mad.lo.s32 	%r102, %r70, 5, %r3;
	mad.lo.s32 	%r101, %r70, 6, %r3;
	mad.lo.s32 	%r100, %r70, 7, %r3;
	shl.b32 	%r78, %r70, 3;
	add.s32 	%r99, %r3, %r78;
	mad.lo.s32 	%r98, %r70, 9, %r3;
	mad.lo.s32 	%r97, %r70, 10, %r3;
	mad.lo.s32 	%r96, %r70, 11, %r3;
	mad.lo.s32 	%r95, %r70, 12, %r3;
	mad.lo.s32 	%r94, %r70, 13, %r3;
	mad.lo.s32 	%r93, %r70, 14, %r3;
	mad.lo.s32 	%r92, %r70, 15, %r3;
	mov.f64 	%fd82, 0d0000000000000000;
	mov.u32 	%r91, %r3;
$L__BB18_4:
	.pragma "nounroll";
	mul.wide.u32 	%rd4, %r91, 8;
	add.s64 	%rd5, %rd1, %rd4;
	ld.global.f64 	%fd18, [%rd5];
	add.f64 	%fd19, %fd82, %fd18;
	mul.wide.u32 	%rd6, %r106, 8;
	add.s64 	%rd7, %rd1, %rd6;
	ld.global.f64 	%fd20, [%rd7];
	add.f64 	%fd21, %fd19, %fd20;
	mul.wide.u32 	%rd8, %r105, 8;
	add.s64 	%rd9, %rd1, %rd8;
	ld.global.f64 	%fd22, [%rd9];
	add.f64 	%fd23, %fd21, %fd22;
	mul.wide.u32 	%rd10, %r104, 8;
	add.s64 	%rd11, %rd1, %rd10;
	ld.global.f64 	%fd24, [%rd11];
	add.f64 	%fd25, %fd23, %fd24;
	mul.wide.u32 	%rd12, %r103, 8;
	add.s64 	%rd13, %rd1, %rd12;
	ld.global.f64 	%fd26, [%rd13];
	add.f64 	%fd27, %fd25, %fd26;
	mul.wide.u32 	%rd14, %r102, 8;
	add.s64 	%rd15, %rd1, %rd14;
	ld.global.f64 	%fd28, [%rd15];
	add.f64 	%fd29, %fd27, %fd28;
	mul.wide.u32 	%rd16, %r101, 8;
	add.s64 	%rd17, %rd1, %rd16;
	ld.global.f64 	%fd30, [%rd17];
	add.f64 	%fd31, %fd29, %fd30;
	mul.wide.u32 	%rd18, %r100, 8;
	add.s64 	%rd19, %rd1, %rd18;
	ld.global.f64 	%fd32, [%rd19];
	add.f64 	%fd33, %fd31, %fd32;
	mul.wide.u32 	%rd20, %r99, 8;
	add.s64 	%rd21, %rd1, %rd20;
	ld.global.f64 	%fd34, [%rd21];
	add.f64 	%fd35, %fd33, %fd34;
	mul.wide.u32 	%rd22, %r98, 8;
	add.s64 	%rd23, %rd1, %rd22;
	ld.global.f64 	%fd36, [%rd23];
	add.f64 	%fd37, %fd35, %fd36;
	mul.wide.u32 	%rd24, %r97, 8;
	add.s64 	%rd25, %rd1, %rd24;
	ld.global.f64 	%fd38, [%rd25];
	add.f64 	%fd39, %fd37, %fd38;
	mul.wide.u32 	%rd26, %r96, 8;
	add.s64 	%rd27, %rd1, %rd26;
	ld.global.f64 	%fd40, [%rd27];
	add.f64 	%fd41, %fd39, %fd40;
	mul.wide.u32 	%rd28, %r95, 8;
	add.s64 	%rd29, %rd1, %rd28;
	ld.global.f64 	%fd42, [%rd29];
	add.f64 	%fd43, %fd41, %fd42;
	mul.wide.u32 	%rd30, %r94, 8;
	add.s64 	%rd31, %rd1, %rd30;
	ld.global.f64 	%fd44, [%rd31];
	add.f64 	%fd45, %fd43, %fd44;
	mul.wide.u32 	%rd32, %r93, 8;
	add.s64 	%rd33, %rd1, %rd32;
	ld.global.f64 	%fd46, [%rd33];
	add.f64 	%fd47, %fd45, %fd46;
	mul.wide.u32 	%rd34, %r92, 8;
	add.s64 	%rd35, %rd1, %rd34;
	ld.global.f64 	%fd48, [%rd35];
	add.f64 	%fd82, %fd47, %fd48;
	add.s32 	%r107, %r107, 16;
	add.s32 	%r106, %r106, %r8;
	add.s32 	%r105, %r105, %r8;
	add.s32 	%r104, %r104, %r8;
	add.s32 	%r103, %r103, %r8;
	add.s32 	%r102, %r102, %r8;
	add.s32 	%r101, %r101, %r8;
	add.s32 	%r100, %r100, %r8;
	add.s32 	%r99, %r99, %r8;
	add.s32 	%r98, %r98, %r8;
	add.s32 	%r97, %r97, %r8;
	add.s32 	%r96, %r96, %r8;
	add.s32 	%r95, %r95, %r8;
	add.s32 	%r94, %r94, %r8;
	add.s32 	%r93, %r93, %r8;
	add.s32 	%r92, %r92, %r8;
	add.s32 	%r91, %r91, %r8;
	setp.ne.s32 	%p4, %r107, 0;
	@%p4 bra 	$L__BB18_4;
$L__BB18_5:
	setp.eq.s32 	%p5, %r4, 0;
	@%p5 bra 	$L__BB18_14;
	and.b32  	%r58, %r71, 7;
	setp.lt.u32 	%p6, %r4, 8;
	@%p6 bra 	$L__BB18_8;
	mad.lo.s32 	%r79, %r109, %r70, %r3;
	mul.wide.u32 	%rd36, %r79, 8;
	add.s64 	%rd37, %rd1, %rd36;
	ld.global.f64 	%fd50, [%rd37];
	add.f64 	%fd51, %fd82, %fd50;
	add.s32 	%r80, %r79, %r70;
	mul.wide.u32 	%rd38, %r80, 8;
	add.s64 	%rd39, %rd1, %rd38;
	ld.global.f64 	%fd52, [%rd39];
	add.f64 	%fd53, %fd51, %fd52;
	add.s32 	%r81, %r80, %r70;
	mul.wide.u32 	%rd40, %r81, 8;
	add.s64 	%rd41, %rd1, %rd40;
	ld.global.f64 	%fd54, [%rd41];
	add.f64 	%fd55, %fd53, %fd54;
	add.s32 	%r82, %r81, %r70;
	mul.wide.u32 	%rd42, %r82, 8;
	add.s64 	%rd43, %rd1, %rd42;
	ld.global.f64 	%fd56, [%rd43];
	add.f64 	%fd57, %fd55, %fd56;
	add.s32 	%r83, %r82, %r70;
	mul.wide.u32 	%rd44, %r83, 8;
	add.s64 	%rd45, %rd1, %rd44;
	ld.global.f64 	%fd58, [%rd45];
	add.f64 	%fd59, %fd57, %fd58;
	add.s32 	%r84, %r83, %r70;
	mul.wide.u32 	%rd46, %r84, 8;
	add.s64 	%rd47, %rd1, %rd46;
	ld.global.f64 	%fd60, [%rd47];
	add.f64 	%fd61, %fd59, %fd60;
	add.s32 	%r85, %r84, %r70;
	mul.wide.u32 	%rd48, %r85, 8;
	add.s64 	%rd49, %rd1, %rd48;
	ld.global.f64 	%fd62, [%rd49];
	add.f64 	%fd63, %fd61, %fd62;
	add.s32 	%r86, %r85, %r70;
	mul.wide.u32 	%rd50, %r86, 8;
	add.s64 	%rd51, %rd1, %rd50;
	ld.global.f64 	%fd64, [%rd51];
	add.f64 	%fd82, %fd63, %fd64;
	add.s32 	%r109, %r109, 8;
$L__BB18_8:
	setp.eq.s32 	%p7, %r58, 0;
	@%p7 bra 	$L__BB18_14;
	and.b32  	%r61, %r71, 3;
	setp.lt.u32 	%p8, %r58, 4;
	@%p8 bra 	$L__BB18_11;
	mad.lo.s32 	%r87, %r109, %r70, %r3;
	mul.wide.u32 	%rd52, %r87, 8;
	add.s64 	%rd53, %rd1, %rd52;
	ld.global.f64 	%fd66, [%rd53];
	add.f64 	%fd67, %fd82, %fd66;
	add.s32 	%r88, %r87, %r70;
	mul.wide.u32 	%rd54, %r88, 8;
	add.s64 	%rd55, %rd1, %rd54;
	ld.global.f64 	%fd68, [%rd55];
	add.f64 	%fd69, %fd67, %fd68;
	add.s32 	%r89, %r88, %r70;
	mul.wide.u32 	%rd56, %r89, 8;
	add.s64 	%rd57, %rd1, %rd56;
	ld.global.f64 	%fd70, [%rd57];
	add.f64 	%fd71, %fd69, %fd70;
	add.s32 	%r90, %r89, %r70;
	mul.wide.u32 	%rd58, %r90, 8;
	add.s64 	%rd59, %rd1, %rd58;
	ld.global.f64 	%fd72, [%rd59];
	add.f64 	%fd82, %fd71, %fd72;
	add.s32 	%r109, %r109, 4;
$L__BB18_11:
	setp.eq.s32 	%p9, %r61, 0;
	@%p9 bra 	$L__BB18_14;
	mad.lo.s32 	%r112, %r109, %r70, %r3;
	neg.s32 	%r111, %r61;
$L__BB18_13:
	.pragma "nounroll";
	mul.wide.u32 	%rd60, %r112, 8;
	add.s64 	%rd61, %rd1, %rd60;
	ld.global.f64 	%fd73, [%rd61];
	add.f64 	%fd82, %fd82, %fd73;
	add.s32 	%r112, %r112, %r70;
	add.s32 	%r111, %r111, 1;
	setp.ne.s32 	%p10, %r111, 0;
	@%p10 bra 	$L__BB18_13;
$L__BB18_14:
	ld.param.u64 	%rd65, [_Z14col_sum_kernelPKdjjPd_param_3];
	cvta.to.global.u64 	%rd62, %rd65;
	mul.wide.u32 	%rd63, %r3, 8;
	add.s64 	%rd64, %rd62, %rd63;
	st.global.f64 	[%rd64], %fd82;
$L__BB18_15:
	ret;

}
	// .globl	_Z34generate_propagation_matrix_kernelPKdS0_S0_S0_jjP7double2
.visible .entry _Z34generate_propagation_matrix_kernelPKdS0_S0_S0_jjP7double2(
	.param .u64 .ptr .align 1 _Z34generate_propagation_matrix_kernelPKdS0_S0_S0_jjP7double2_param_0,
	.param .u64 .ptr .align 1 _Z34generate_propagation_matrix_kernelPKdS0_S0_S0_jjP7double2_param_1,
	.param .u64 .ptr .align 1 _Z34generate_propagation_matrix_kernelPKdS0_S0_S0_jjP7double2_param_2,
	.param .u64 .ptr .align 1 _Z34generate_propagation_matrix_kernelPKdS0_S0_S0_jjP7double2_param_3,
	.param .u32 _Z34generate_propagation_matrix_kernelPKdS0_S0_S0_jjP7double2_param_4,
	.param .u32 _Z34generate_propagation_matrix_kernelPKdS0_S0_S0_jjP7double2_param_5,
	.param .u64 .ptr .align 1 _Z34generate_propagation_matrix_kernelPKdS0_S0_S0_jjP7double2_param_6
)
{
	.reg .pred 	%p<15>;
	.reg .b32 	%r<54>;
	.reg .b32 	%f<3>;
	.reg .b64 	%rd<33>;
	.reg .b64 	%fd<113>;

	ld.param.u64 	%rd1, [_Z34generate_propagation_matrix_kernelPKdS0_S0_S0_jjP7double2_param_0];
	ld.param.u64 	%rd2, [_Z34generate_propagation_matrix_kernelPKdS0_S0_S0_jjP7double2_param_1];
	ld.param.u64 	%rd3, [_Z34generate_propagation_matrix_kernelPKdS0_S0_S0_jjP7double2_param_2];
	ld.param.u64 	%rd4, [_Z34generate_propagation_matrix_kernelPKdS0_S0_S0_jjP7double2_param_3];
	ld.param.u32 	%r15, [_Z34generate_propagation_matrix_kernelPKdS0_S0_S0_jjP7double2_param_4];
	ld.param.u32 	%r16, [_Z34generate_propagation_matrix_kernelPKdS0_S0_S0_jjP7double2_param_5];
	ld.param.u64 	%rd5, [_Z34generate_propagation_matrix_kernelPKdS0_S0_S0_jjP7double2_param_6];
	mov.u32 	%r17, %ctaid.x;
	mov.u32 	%r18, %ntid.x;
	mov.u32 	%r19, %tid.x;
	mad.lo.s32 	%r1, %r17, %r18, %r19;
	mov.u32 	%r20, %ctaid.y;
	mov.u32 	%r21, %ntid.y;
	mov.u32 	%r22, %tid.y;
	mad.lo.s32 	%r23, %r20, %r21, %r22;
	setp.ge.u32 	%p1, %r1, %r16;
	setp.ge.u32 	%p2, %r23, %r15;
	or.pred  	%p3, %p1, %p2;
	@%p3 bra 	$L__BB19_14;
	cvta.to.global.u64 	%rd6, %rd2;
	cvta.to.global.u64 	%rd7, %rd1;
	cvta.to.global.u64 	%rd8, %rd4;
	mul.lo.s32 	%r24, %r23, 3;
	mul.wide.u32 	%rd9, %r24, 8;
	add.s64 	%rd10, %rd6, %rd9;
	ld.global.f64 	%fd20, [%rd10];
	mul.lo.s32 	%r25, %r1, 3;
	mul.wide.u32 	%rd11, %r25, 8;
	add.s64 	%rd12, %rd7, %rd11;
	ld.global.f64 	%fd21, [%rd12];
	sub.f64 	%fd22, %fd20, %fd21;
	ld.global.f64 	%fd23, [%rd10+8];
	add.s32 	%r26, %r25, 1;
	mul.wide.u32 	%rd13, %r26, 8;
	add.s64 	%rd14, %rd7, %rd13;
	ld.global.f64 	%fd24, [%rd14];
	sub.f64 	%fd25, %fd23, %fd24;
	ld.global.f64 	%fd26, [%rd10+16];
	add.s32 	%r27, %r25, 2;
	mul.wide.u32 	%rd15, %r27, 8;
	add.s64 	%rd16, %rd7, %rd15;
	ld.global.f64 	%fd27, [%rd16];
	sub.f64 	%fd28, %fd26, %fd27;
	mul.f64 	%fd29, %fd25, %fd25;
	fma.rn.f64 	%fd30, %fd22, %fd22, %fd29;
	fma.rn.f64 	%fd31, %fd28, %fd28, %fd30;
	sqrt.rn.f64 	%fd1, %fd31;
	neg.f64 	%fd32, %fd1;
	mul.wide.u32 	%rd17, %r1, 8;
	add.s64 	%rd18, %rd8, %rd17;
	ld.global.f64 	%fd33, [%rd18];
	mul.f64 	%fd2, %fd33, %fd32;
	fma.rn.f64 	%fd34, %fd2, 0d3FF71547652B82FE, 0d4338000000000000;
	{
	.reg .b32 %temp; 
	mov.b64 	{%r3, %temp}, %fd34;
	}
	mov.f64 	%fd35, 0dC338000000000000;
	add.rn.f64 	%fd36, %fd34, %fd35;
	fma.rn.f64 	%fd37, %fd36, 0dBFE62E42FEFA39EF, %fd2;
	fma.rn.f64 	%fd38, %fd36, 0dBC7ABC9E3B39803F, %fd37;
	fma.rn.f64 	%fd39, %fd38, 0d3E5ADE1569CE2BDF, 0d3E928AF3FCA213EA;
	fma.rn.f64 	%fd40, %fd39, %fd38, 0d3EC71DEE62401315;
	fma.rn.f64 	%fd41, %fd40, %fd38, 0d3EFA01997C89EB71;
	fma.rn.f64 	%fd42, %fd41, %fd38, 0d3F2A01A014761F65;
	fma.rn.f64 	%fd43, %fd42, %fd38, 0d3F56C16C1852B7AF;
	fma.rn.f64 	%fd44, %fd43, %fd38, 0d3F81111111122322;
	fma.rn.f64 	%fd45, %fd44, %fd38, 0d3FA55555555502A1;
	fma.rn.f64 	%fd46, %fd45, %fd38, 0d3FC5555555555511;
	fma.rn.f64 	%fd47, %fd46, %fd38, 0d3FE000000000000B;
	fma.rn.f64 	%fd48, %fd47, %fd38, 0d3FF0000000000000;
	fma.rn.f64 	%fd49, %fd48, %fd38, 0d3FF0000000000000;
	{
	.reg .b32 %temp; 
	mov.b64 	{%r4, %temp}, %fd49;
	}
	{
	.reg .b32 %temp; 
	mov.b64 	{%temp, %r5}, %fd49;
	}
	shl.b32 	%r28, %r3, 20;
	add.s32 	%r29, %r28, %r5;
	mov.b64 	%fd109, {%r4, %r29};
	{
	.reg .b32 %temp; 
	mov.b64 	{%temp, %r30}, %fd2;
	}
	mov.b32 	%f2, %r30;
	abs.f32 	%f1, %f2;
	setp.lt.f32 	%p4, %f1, 0f4086232B;
	@%p4 bra 	$L__BB19_4;
	setp.lt.f64 	%p5, %fd2, 0d0000000000000000;
	add.f64 	%fd50, %fd2, 0d7FF0000000000000;
	selp.f64 	%fd109, 0d0000000000000000, %fd50, %p5;
	setp.geu.f32 	%p6, %f1, 0f40874800;
	@%p6 bra 	$L__BB19_4;
	shr.u32 	%r31, %r3, 31;
	add.s32 	%r32, %r3, %r31;
	shr.s32 	%r33, %r32, 1;
	shl.b32 	%r34, %r33, 20;
	add.s32 	%r35, %r5, %r34;
	mov.b64 	%fd51, {%r4, %r35};
	sub.s32 	%r36, %r3, %r33;
	shl.b32 	%r37, %r36, 20;
	add.s32 	%r38, %r37, 1072693248;
	mov.b32 	%r39, 0;
	mov.b64 	%fd52, {%r39, %r38};
	mul.f64 	%fd109, %fd52, %fd51;
$L__BB19_4:
	mul.f64 	%fd53, %fd109, 0d40B121E67D982E91;
	div.rn.f64 	%fd7, %fd53, %fd1;
	cvta.to.global.u64 	%rd19, %rd3;
	add.s64 	%rd21, %rd19, %rd17;
	ld.global.f64 	%fd54, [%rd21];
	neg.f64 	%fd55, %fd54;
	mul.f64 	%fd8, %fd1, %fd55;
	abs.f64 	%fd9, %fd8;
	setp.neu.f64 	%p7, %fd9, 0d7FF0000000000000;
	@%p7 bra 	$L__BB19_6;
	mov.f64 	%fd61, 0d0000000000000000;
	mul.rn.f64 	%fd111, %fd8, %fd61;
	mov.b32 	%r52, 1;
	bra.uni 	$L__BB19_9;
$L__BB19_6:
	mul.f64 	%fd56, %fd8, 0d3FE45F306DC9C883;
	cvt.rni.s32.f64 	%r51, %fd56;
	cvt.rn.f64.s32 	%fd57, %r51;
	fma.rn.f64 	%fd58, %fd57, 0dBFF921FB54442D18, %fd8;
	fma.rn.f64 	%fd59, %fd57, 0dBC91A62633145C00, %fd58;
	fma.rn.f64 	%fd111, %fd57, 0dB97B839A252049C0, %fd59;
	setp.ltu.f64 	%p8, %fd9, 0d41E0000000000000;
	@%p8 bra 	$L__BB19_8;
	{ // callseq 3, 0
	.param .b64 param0;
	st.param.f64 	[param0], %fd8;
	.param .align 16 .b8 retval0[16];
	call.uni (retval0), 
	__internal_trig_reduction_slowpathd, 
	(
	param0
	);
	ld.param.f64 	%fd111, [retval0];
	ld.param.b32 	%r51, [retval0+8];
	} // callseq 3
$L__BB19_8:
	add.s32 	%r52, %r51, 1;
$L__BB19_9:
	setp.neu.f64 	%p9, %fd9, 0d7FF0000000000000;
	shl.b32 	%r42, %r52, 6;
	cvt.u64.u32 	%rd22, %r42;
	and.b64  	%rd23, %rd22, 64;
	mov.u64 	%rd24, __cudart_sin_cos_coeffs;
	add.s64 	%rd25, %rd24, %rd23;
	mul.rn.f64 	%fd62, %fd111, %fd111;
	and.b32  	%r43, %r52, 1;
	setp.eq.b32 	%p10, %r43, 1;
	selp.f64 	%fd63, 0dBDA8FF8320FD8164, 0d3DE5DB65F9785EBA, %p10;
	ld.global.nc.v2.f64 	{%fd64, %fd65}, [%rd25];
	fma.rn.f64 	%fd66, %fd63, %fd62, %fd64;
	fma.rn.f64 	%fd67, %fd66, %fd62, %fd65;
	ld.global.nc.v2.f64 	{%fd68, %fd69}, [%rd25+16];
	fma.rn.f64 	%fd70, %fd67, %fd62, %fd68;
	fma.rn.f64 	%fd71, %fd70, %fd62, %fd69;
	ld.global.nc.v2.f64 	{%fd72, %fd73}, [%rd25+32];
	fma.rn.f64 	%fd74, %fd71, %fd62, %fd72;
	fma.rn.f64 	%fd75, %fd74, %fd62, %fd73;
	fma.rn.f64 	%fd76, %fd75, %fd111, %fd111;
	fma.rn.f64 	%fd77, %fd75, %fd62, 0d3FF0000000000000;
	selp.f64 	%fd78, %fd77, %fd76, %p10;
	and.b32  	%r44, %r52, 2;
	setp.eq.s32 	%p11, %r44, 0;
	mov.f64 	%fd79, 0d0000000000000000;
	sub.f64 	%fd80, %fd79, %fd78;
	selp.f64 	%fd15, %fd78, %fd80, %p11;
	@%p9 bra 	$L__BB19_11;
	mov.f64 	%fd86, 0d0000000000000000;
	mul.rn.f64 	%fd112, %fd8, %fd86;
	mov.b32 	%r53, 0;
	bra.uni 	$L__BB19_13;
$L__BB19_11:
	mul.f64 	%fd81, %fd8, 0d3FE45F306DC9C883;
	cvt.rni.s32.f64 	%r53, %fd81;
	cvt.rn.f64.s32 	%fd82, %r53;
	fma.rn.f64 	%fd83, %fd82, 0dBFF921FB54442D18, %fd8;
	fma.rn.f64 	%fd84, %fd82, 0dBC91A62633145C00, %fd83;
	fma.rn.f64 	%fd112, %fd82, 0dB97B839A252049C0, %fd84;
	setp.ltu.f64 	%p12, %fd9, 0d41E0000000000000;
	@%p12 bra 	$L__BB19_13;
	{ // callseq 4, 0
	.param .b64 param0;
	st.param.f64 	[param0], %fd8;
	.param .align 16 .b8 retval0[16];
	call.uni (retval0), 
	__internal_trig_reduction_slowpathd, 
	(
	param0
	);
	ld.param.f64 	%fd112, [retval0];
	ld.param.b32 	%r53, [retval0+8];
	} // callseq 4
$L__BB19_13:
	shl.b32 	%r47, %r53, 6;
	cvt.u64.u32 	%rd26, %r47;
	and.b64  	%rd27, %rd26, 64;
	add.s64 	%rd29, %rd24, %rd27;
	mul.rn.f64 	%fd87, %fd112, %fd112;
	and.b32  	%r48, %r53, 1;
	setp.eq.b32 	%p13, %r48, 1;
	selp.f64 	%fd88, 0dBDA8FF8320FD8164, 0d3DE5DB65F9785EBA, %p13;
	ld.global.nc.v2.f64 	{%fd89, %fd90}, [%rd29];
	fma.rn.f64 	%fd91, %fd88, %fd87, %fd89;
	fma.rn.f64 	%fd92, %fd91, %fd87, %fd90;
	ld.global.nc.v2.f64 	{%fd93, %fd94}, [%rd29+16];
	fma.rn.f64 	%fd95, %fd92, %fd87, %fd93;
	fma.rn.f64 	%fd96, %fd95, %fd87, %fd94;
	ld.global.nc.v2.f64 	{%fd97, %fd98}, [%rd29+32];
	fma.rn.f64 	%fd99, %fd96, %fd87, %fd97;
	fma.rn.f64 	%fd100, %fd99, %fd87, %fd98;
	fma.rn.f64 	%fd101, %fd100, %fd112, %fd112;
	fma.rn.f64 	%fd102, %fd100, %fd87, 0d3FF0000000000000;
	selp.f64 	%fd103, %fd102, %fd101, %p13;
	and.b32  	%r49, %r53, 2;
	setp.eq.s32 	%p14, %r49, 0;
	mov.f64 	%fd104, 0d0000000000000000;
	sub.f64 	%fd105, %fd104, %fd103;
	selp.f64 	%fd106, %fd103, %fd105, %p14;
	mul.f64 	%fd107, %fd7, %fd106;
	mad.lo.s32 	%r50, %r15, %r1, %r23;
	cvta.to.global.u64 	%rd30, %rd5;
	mul.wide.u32 	%rd31, %r50, 16;
	add.s64 	%rd32, %rd30, %rd31;
	mul.f64 	%fd108, %fd7, %fd15;
	st.global.v2.f64 	[%rd32], {%fd108, %fd107};
$L__BB19_14:
	ret;

}
.func  (.param .align 16 .b8 func_retval0[16]) __internal_trig_reduction_slowpathd(
	.param .b64 __internal_trig_reduction_slowpathd_param_0
)
{
	.local .align 8 .b8 	__local_depot20[40];
	.reg .b64 	%SP;
	.reg .b64 	%SPL;
	.reg .pred 	%p<10>;
	.reg .b32 	%r<47>;
	.reg .b64 	%rd<74>;
	.reg .b64 	%fd<5>;

	mov.u64 	%SPL, __local_depot20;
	ld.param.f64 	%fd4, [__internal_trig_reduction_slowpathd_param_0];
	add.u64 	%rd1, %SPL, 0;
	{
	.reg .b32 %temp; 
	mov.b64 	{%temp, %r1}, %fd4;
	}
	shr.u32 	%r2, %r1, 20;
	and.b32  	%r3, %r2, 2047;
	setp.eq.s32 	%p1, %r3, 2047;
	mov.b32 	%r46, 0;
	@%p1 bra 	$L__BB20_9;
	add.s32 	%r20, %r3, -1024;
	mov.b64 	%rd20, %fd4;
	shl.b64 	%rd2, %rd20, 11;
	shr.u32 	%r4, %r20, 6;
	sub.s32 	%r45, 15, %r4;
	sub.s32 	%r21, 19, %r4;
	setp.lt.u32 	%p2, %r20, 128;
	selp.b32 	%r6, 18, %r21, %p2;
	setp.ge.s32 	%p3, %r45, %r6;
	mov.b64 	%rd70, 0;
	@%p3 bra 	$L__BB20_4;
	add.s32 	%r23, %r6, %r4;
	neg.s32 	%r43, %r23;
	or.b64  	%rd3, %rd2, -9223372036854775808;
	mov.b64 	%rd70, 0;
	mov.b32 	%r42, 0;
	mov.u64 	%rd25, __cudart_i2opi_d;
	mov.u32 	%r44, %r45;
$L__BB20_3:
	.pragma "nounroll";
	mul.wide.s32 	%rd22, %r42, 8;
	add.s64 	%rd23, %rd1, %rd22;
	mul.wide.s32 	%rd24, %r44, 8;
	add.s64 	%rd26, %rd25, %rd24;
	ld.global.nc.u64 	%rd27, [%rd26];
	{
	.reg .u32 %r0, %r1, %r2, %r3, %alo, %ahi, %blo, %bhi, %clo, %chi;
	mov.b64 	{%alo,%ahi}, %rd27;
	mov.b64 	{%blo,%bhi}, %rd3;
	mov.b64 	{%clo,%chi}, %rd70;
	mad.lo.cc.u32 	%r0, %alo, %blo, %clo;
	madc.hi.cc.u32 	%r1, %alo, %blo, %chi;
	madc.hi.u32 	%r2, %alo, %bhi, 0;
	mad.lo.cc.u32 	%r1, %alo, %bhi, %r1;
	madc.hi.cc.u32 	%r2, %ahi, %blo, %r2;
	madc.hi.u32 	%r3, %ahi, %bhi, 0;
	mad.lo.cc.u32 	%r1, %ahi, %blo, %r1;
	madc.lo.cc.u32 	%r2, %ahi, %bhi, %r2;
	addc.u32 	%r3, %r3, 0;
	mov.b64 	%rd28, {%r0,%r1};
	mov.b64 	%rd70, {%r2,%r3};
	}
	st.local.u64 	[%rd23], %rd28;
	add.s32 	%r44, %r44, 1;
	add.s32 	%r43, %r43, 1;
	add.s32 	%r42, %r42, 1;
	setp.ne.s32 	%p4, %r43, -15;
	mov.u32 	%r45, %r6;
	@%p4 bra 	$L__BB20_3;
$L__BB20_4:
	cvt.s64.s32 	%rd29, %r45;
	cvt.u64.u32 	%rd30, %r4;
	add.s64 	%rd31, %rd30, %rd29;
	shl.b64 	%rd32, %rd31, 3;
	add.s64 	%rd33, %rd1, %rd32;
	st.local.u64 	[%rd33+-120], %rd70;
	and.b32  	%r15, %r2, 63;
	ld.local.u64 	%rd72, [%rd1+16];
	ld.local.u64 	%rd71, [%rd1+24];
	setp.eq.s32 	%p5, %r15, 0;
	@%p5 bra 	$L__BB20_6;
	shl.b64 	%rd34, %rd71, %r15;
	shr.u64 	%rd35, %rd72, 1;
	xor.b32  	%r24, %r15, 63;
	shr.u64 	%rd36, %rd35, %r24;
	or.b64  	%rd71, %rd34, %rd36;
	ld.local.u64 	%rd37, [%rd1+8];
	shl.b64 	%rd38, %rd72, %r15;
	shr.u64 	%rd39, %rd37, 1;
	shr.u64 	%rd40, %rd39, %r24;
	or.b64  	%rd72, %rd38, %rd40;
$L__BB20_6:
	and.b32  	%r25, %r1, -2147483648;
	shr.u64 	%rd41, %rd71, 62;
	cvt.u32.u64 	%r26, %rd41;
	mov.b64 	{%r27, %r28}, %rd71;
	mov.b64 	{%r29, %r30}, %rd72;
	shf.l.wrap.b32 	%r31, %r30, %r27, 2;
	shf.l.wrap.b32 	%r32, %r27, %r28, 2;
	mov.b64 	%rd42, {%r31, %r32};
	shl.b64 	%rd43, %rd72, 2;
	shr.u64 	%rd44, %rd42, 63;
	cvt.u32.u64 	%r33, %rd44;
	add.s32 	%r34, %r33, %r26;
	setp.eq.s32 	%p6, %r25, 0;
	neg.s32 	%r35, %r34;
	selp.b32 	%r46, %r34, %r35, %p6;
	setp.gt.s64 	%p7, %rd42, -1;
	mov.b64 	%rd45, 0;
	{
	.reg .u32 %r0, %r1, %r2, %r3, %a0, %a1, %a2, %a3, %b0, %b1, %b2, %b3;
	mov.b64 	{%a0,%a1}, %rd45;
	mov.b64 	{%a2,%a3}, %rd45;
	mov.b64 	{%b0,%b1}, %rd43;
	mov.b64 	{%b2,%b3}, %rd42;
	sub.cc.u32 	%r0, %a0, %b0;
	subc.cc.u32 	%r1, %a1, %b1;
	subc.cc.u32 	%r2, %a2, %b2;
	subc.u32 	%r3, %a3, %b3;
	mov.b64 	%rd46, {%r0,%r1};
	mov.b64 	%rd47, {%r2,%r3};
	}
	xor.b32  	%r36, %r25, -2147483648;
	selp.b64 	%rd73, %rd42, %rd47, %p7;
	selp.b64 	%rd14, %rd43, %rd46, %p7;
	selp.b32 	%r17, %r25, %r36, %p7;
	clz.b64 	%r37, %rd73;
	cvt.u64.u32 	%rd15, %r37;
	setp.eq.s32 	%p8, %r37, 0;
	@%p8 bra 	$L__BB20_8;
	cvt.u32.u64 	%r38, %rd15;
	and.b32  	%r39, %r38, 63;
	shl.b64 	%rd48, %rd73, %r39;
	shr.u64 	%rd49, %rd14, 1;
	not.b32 	%r40, %r38;
	and.b32  	%r41, %r40, 63;
	shr.u64 	%rd50, %rd49, %r41;
	or.b64  	%rd73, %rd48, %rd50;
$L__BB20_8:
	mov.b64 	%rd51, -3958705157555305931;
	{
	.reg .u32 %r0, %r1, %r2, %r3, %alo, %ahi, %blo, %bhi;
	mov.b64 	{%alo,%ahi}, %rd73;
	mov.b64 	{%blo,%bhi}, %rd51;
	mul.lo.u32 	%r0, %alo, %blo;
	mul.hi.u32 	%r1, %alo, %blo;
	mad.lo.cc.u32 	%r1, %alo, %bhi, %r1;
	madc.hi.u32 	%r2, %alo, %bhi, 0;
	mad.lo.cc.u32 	%r1, %ahi, %blo, %r1;
	madc.hi.cc.u32 	%r2, %ahi, %blo, %r2;
	madc.hi.u32 	%r3, %ahi, %bhi, 0;
	mad.lo.cc.u32 	%r2, %ahi, %bhi, %r2;
	addc.u32 	%r3, %r3, 0;
	mov.b64 	%rd52, {%r0,%r1};
	mov.b64 	%rd53, {%r2,%r3};
	}
	setp.gt.s64 	%p9, %rd53, 0;
	{
	.reg .u32 %r0, %r1, %r2, %r3, %a0, %a1, %a2, %a3, %b0, %b1, %b2, %b3;
	mov.b64 	{%a0,%a1}, %rd52;
	mov.b64 	{%a2,%a3}, %rd53;
	mov.b64 	{%b0,%b1}, %rd52;
	mov.b64 	{%b2,%b3}, %rd53;
	add.cc.u32 	%r0, %a0, %b0;
	addc.cc.u32 	%r1, %a1, %b1;
	addc.cc.u32 	%r2, %a2, %b2;
	addc.u32 	%r3, %a3, %b3;
	mov.b64 	%rd54, {%r0,%r1};
	mov.b64 	%rd55, {%r2,%r3};
	}
	selp.b64 	%rd56, %rd55, %rd53, %p9;
	selp.s64 	%rd57, -1, 0, %p9;
	sub.s64 	%rd58, %rd57, %rd15;
	cvt.u64.u32 	%rd59, %r17;
	shl.b64 	%rd60, %rd59, 32;
	add.s64 	%rd61, %rd56, 1;
	shr.u64 	%rd62, %rd61, 10;
	add.s64 	%rd63, %rd62, 1;
	shr.u64 	%rd64, %rd63, 1;
	shl.b64 	%rd65, %rd58, 52;
	add.s64 	%rd66, %rd65, %rd64;
	add.s64 	%rd67, %rd66, 4602678819172646912;
	or.b64  	%rd68, %rd67, %rd60;
	mov.b64 	%fd4, %rd68;
$L__BB20_9:
	st.param.f64 	[func_retval0], %fd4;
	st.param.b32 	[func_retval0+8], %r46;
	ret;

}
.func  (.param .b64 func_retval0) __internal_accurate_pow(
	.param .b64 __internal_accurate_pow_param_0,
	.param .b64 __internal_accurate_pow_param_1
)
{
	.reg .pred 	%p<8>;
	.reg .b32 	%r<49>;
	.reg .b32 	%f<3>;
	.reg .b64 	%fd<109>;

	ld.param.f64 	%fd10, [__internal_accurate_pow_param_0];
	ld.param.f64 	%fd11, [__internal_accurate_pow_param_1];
	{
	.reg .b32 %temp; 
	mov.b64 	{%temp, %r46}, %fd10;
	}
	{
	.reg .b32 %temp; 
	mov.b64 	{%r45, %temp}, %fd10;
	}
	shr.u32 	%r47, %r46, 20;
	setp.gt.u32 	%p1, %r46, 1048575;
	@%p1 bra 	$L__BB21_2;
	mul.f64 	%fd12, %fd10, 0d4350000000000000;
	{
	.reg .b32 %temp; 
	mov.b64 	{%temp, %r46}, %fd12;
	}
	{
	.reg .b32 %temp; 
	mov.b64 	{%r45, %temp}, %fd12;
	}
	shr.u32 	%r16, %r46, 20;
	add.s32 	%r47, %r16, -54;
$L__BB21_2:
	add.s32 	%r48, %r47, -1023;
	and.b32  	%r17, %r46, -2146435073;
	or.b32  	%r18, %r17, 1072693248;
	mov.b64 	%fd107, {%r45, %r18};
	setp.lt.u32 	%p2, %r18, 1073127583;
	@%p2 bra 	$L__BB21_4;
	{
	.reg .b32 %temp; 
	mov.b64 	{%r19, %temp}, %fd107;
	}
	{
	.reg .b32 %temp; 
	mov.b64 	{%temp, %r20}, %fd107;
	}
	add.s32 	%r21, %r20, -1048576;
	mov.b64 	%fd107, {%r19, %r21};
	add.s32 	%r48, %r47, -1022;
$L__BB21_4:
	add.f64 	%fd13, %fd107, 0dBFF0000000000000;
	add.f64 	%fd14, %fd107, 0d3FF0000000000000;
	rcp.approx.ftz.f64 	%fd15, %fd14;
	neg.f64 	%fd16, %fd14;
	fma.rn.f64 	%fd17, %fd16, %fd15, 0d3FF0000000000000;
	fma.rn.f64 	%fd18, %fd17, %fd17, %fd17;
	fma.rn.f64 	%fd19, %fd18, %fd15, %fd15;
	mul.f64 	%fd20, %fd13, %fd19;
	fma.rn.f64 	%fd21, %fd13, %fd19, %fd20;
	mul.f64 	%fd22, %fd21, %fd21;
	fma.rn.f64 	%fd23, %fd22, 0d3EB0F5FF7D2CAFE2, 0d3ED0F5D241AD3B5A;
	fma.rn.f64 	%fd24, %fd23, %fd22, 0d3EF3B20A75488A3F;
	fma.rn.f64 	%fd25, %fd24, %fd22, 0d3F1745CDE4FAECD5;
	fma.rn.f64 	%fd26, %fd25, %fd22, 0d3F3C71C7258A578B;
	fma.rn.f64 	%fd27, %fd26, %fd22, 0d3F6249249242B910;
	fma.rn.f64 	%fd28, %fd27, %fd22, 0d3F89999999999DFB;
	sub.f64 	%fd29, %fd13, %fd21;
	add.f64 	%fd30, %fd29, %fd29;
	neg.f64 	%fd31, %fd21;
	fma.rn.f64 	%fd32, %fd31, %fd13, %fd30;
	mul.f64 	%fd33, %fd19, %fd32;
	fma.rn.f64 	%fd34, %fd22, %fd28, 0d3FB5555555555555;
	mov.f64 	%fd35, 0d3FB5555555555555;
	sub.f64 	%fd36, %fd35, %fd34;
	fma.rn.f64 	%fd37, %fd22, %fd28, %fd36;
	add.f64 	%fd38, %fd37, 0dBC46A4CB00B9E7B0;
	add.f64 	%fd39, %fd34, %fd38;
	sub.f64 	%fd40, %fd34, %fd39;
	add.f64 	%fd41, %fd38, %fd40;
	mul.rn.f64 	%fd42, %fd21, %fd21;
	neg.f64 	%fd43, %fd42;
	fma.rn.f64 	%fd44, %fd21, %fd21, %fd43;
	{
	.reg .b32 %temp; 
	mov.b64 	{%r22, %temp}, %fd33;
	}
	{
	.reg .b32 %temp; 
	mov.b64 	{%temp, %r23}, %fd33;
	}
	add.s32 	%r24, %r23, 1048576;
	mov.b64 	%fd45, {%r22, %r24};
	fma.rn.f64 	%fd46, %fd21, %fd45, %fd44;
	mul.rn.f64 	%fd47, %fd42, %fd21;
	neg.f64 	%fd48, %fd47;
	fma.rn.f64 	%fd49, %fd42, %fd21, %fd48;
	fma.rn.f64 	%fd50, %fd42, %fd33, %fd49;
	fma.rn.f64 	%fd51, %fd46, %fd21, %fd50;
	mul.rn.f64 	%fd52, %fd39, %fd47;
	neg.f64 	%fd53, %fd52;
	fma.rn.f64 	%fd54, %fd39, %fd47, %fd53;
	fma.rn.f64 	%fd55, %fd39, %fd51, %fd54;
	fma.rn.f64 	%fd56, %fd41, %fd47, %fd55;
	add.f64 	%fd57, %fd52, %fd56;
	sub.f64 	%fd58, %fd52, %fd57;
	add.f64 	%fd59, %fd56, %fd58;
	add.f64 	%fd60, %fd21, %fd57;
	sub.f64 	%fd61, %fd21, %fd60;
	add.f64 	%fd62, %fd57, %fd61;
	add.f64 	%fd63, %fd59, %fd62;
	add.f64 	%fd64, %fd33, %fd63;
	add.f64 	%fd65, %fd60, %fd64;
	sub.f64 	%fd66, %fd60, %fd65;
	add.f64 	%fd67, %fd64, %fd66;
	xor.b32  	%r25, %r48, -2147483648;
	mov.b32 	%r26, 1127219200;
	mov.b64 	%fd68, {%r25, %r26};
	mov.b32 	%r27, -2147483648;
	mov.b64 	%fd69, {%r27, %r26};
	sub.f64 	%fd70, %fd68, %fd69;
	fma.rn.f64 	%fd71, %fd70, 0d3FE62E42FEFA39EF, %fd65;
	fma.rn.f64 	%fd72, %fd70, 0dBFE62E42FEFA39EF, %fd71;
	sub.f64 	%fd73, %fd72, %fd65;
	sub.f64 	%fd74, %fd67, %fd73;
	fma.rn.f64 	%fd75, %fd70, 0d3C7ABC9E3B39803F, %fd74;
	add.f64 	%fd76, %fd71, %fd75;
	sub.f64 	%fd77, %fd71, %fd76;
	add.f64 	%fd78, %fd75, %fd77;
	{
	.reg .b32 %temp; 
	mov.b64 	{%temp, %r28}, %fd11;
	}
	{
	.reg .b32 %temp; 
	mov.b64 	{%r29, %temp}, %fd11;
	}
	shl.b32 	%r30, %r28, 1;
	setp.gt.u32 	%p3, %r30, -33554433;
	and.b32  	%r31, %r28, -15728641;
	selp.b32 	%r32, %r31, %r28, %p3;
	mov.b64 	%fd79, {%r29, %r32};
	mul.rn.f64 	%fd80, %fd76, %fd79;
	neg.f64 	%fd81, %fd80;
	fma.rn.f64 	%fd82, %fd76, %fd79, %fd81;
	fma.rn.f64 	%fd83, %fd78, %fd79, %fd82;
	add.f64 	%fd4, %fd80, %fd83;
	sub.f64 	%fd84, %fd80, %fd4;
	add.f64 	%fd5, %fd83, %fd84;
	fma.rn.f64 	%fd85, %fd4, 0d3FF71547652B82FE, 0d4338000000000000;
	{
	.reg .b32 %temp; 
	mov.b64 	{%r13, %temp}, %fd85;
	}
	mov.f64 	%fd86, 0dC338000000000000;
	add.rn.f64 	%fd87, %fd85, %fd86;
	fma.rn.f64 	%fd88, %fd87, 0dBFE62E42FEFA39EF, %fd4;
	fma.rn.f64 	%fd89, %fd87, 0dBC7ABC9E3B39803F, %fd88;
	fma.rn.f64 	%fd90, %fd89, 0d3E5ADE1569CE2BDF, 0d3E928AF3FCA213EA;
	fma.rn.f64 	%fd91, %fd90, %fd89, 0d3EC71DEE62401315;
	fma.rn.f64 	%fd92, %fd91, %fd89, 0d3EFA01997C89EB71;
	fma.rn.f64 	%fd93, %fd92, %fd89, 0d3F2A01A014761F65;
	fma.rn.f64 	%fd94, %fd93, %fd89, 0d3F56C16C1852B7AF;
	fma.rn.f64 	%fd95, %fd94, %fd89, 0d3F81111111122322;
	fma.rn.f64 	%fd96, %fd95, %fd89, 0d3FA55555555502A1;
	fma.rn.f64 	%fd97, %fd96, %fd89, 0d3FC5555555555511;
	fma.rn.f64 	%fd98, %fd97, %fd89, 0d3FE000000000000B;
	fma.rn.f64 	%fd99, %fd98, %fd89, 0d3FF0000000000000;
	fma.rn.f64 	%fd100, %fd99, %fd89, 0d3FF0000000000000;
	{
	.reg .b32 %temp; 
	mov.b64 	{%r14, %temp}, %fd100;
	}
	{
	.reg .b32 %temp; 
	mov.b64 	{%temp, %r15}, %fd100;
	}
	shl.b32 	%r33, %r13, 20;
	add.s32 	%r34, %r33, %r15;
	mov.b64 	%fd108, {%r14, %r34};
	{
	.reg .b32 %temp; 
	mov.b64 	{%temp, %r35}, %fd4;
	}
	mov.b32 	%f2, %r35;
	abs.f32 	%f1, %f2;
	setp.lt.f32 	%p4, %f1, 0f4086232B;
	@%p4 bra 	$L__BB21_7;
	setp.lt.f64 	%p5, %fd4, 0d0000000000000000;
	add.f64 	%fd101, %fd4, 0d7FF0000000000000;
	selp.f64 	%fd108, 0d0000000000000000, %fd101, %p5;
	setp.geu.f32 	%p6, %f1, 0f40874800;
	@%p6 bra 	$L__BB21_7;
	shr.u32 	%r36, %r13, 31;
	add.s32 	%r37, %r13, %r36;
	shr.s32 	%r38, %r37, 1;
	shl.b32 	%r39, %r38, 20;
	add.s32 	%r40, %r15, %r39;
	mov.b64 	%fd102, {%r14, %r40};
	sub.s32 	%r41, %r13, %r38;
	shl.b32 	%r42, %r41, 20;
	add.s32 	%r43, %r42, 1072693248;
	mov.b32 	%r44, 0;
	mov.b64 	%fd103, {%r44, %r43};
	mul.f64 	%fd108, %fd103, %fd102;
$L__BB21_7:
	abs.f64 	%fd104, %fd108;
	setp.eq.f64 	%p7, %fd104, 0d7FF0000000000000;
	fma.rn.f64 	%fd105, %fd108, %fd5, %fd108;
	selp.f64 	%fd106, %fd108, %fd105, %p7;
	st.param.f64 	[func_retval0], %fd106;
	ret;

}


// ===== COMPILED SASS (sm_100) =====

	.target	sm_100

	.elftype	@"ET_EXEC"


//--------------------- .note.nv.tkinfo           --------------------------
	.section	.note.nv.tkinfo,"",@"SHT_NOTE"
	.sectionflags	@"SHF_NOTE_NV_TKINFO"
	.tkinfo
        /*0018*/ 	.word	0x00000002
        /*0030*/ 	.string	""
        /*0030*/ 	.string	"ptxas"
        /*0030*/ 	.string	"Cuda compilation tools, release 13.0, V13.0.88"
        /*0030*/ 	.string	"Build cuda_13.0.r13.0/compiler.36424714_0"
        /*0030*/ 	.string	"-arch sm_100 -m 64 "



//--------------------- .note.nv.cuinfo           --------------------------
	.section	.note.nv.cuinfo,"",@"SHT_NOTE"
	.sectionflags	@"SHF_NOTE_NV_CUINFO"
        /*0018*/ 	.short	0x0002
        /*001a*/ 	.short	0x0064
        /*001c*/ 	.short	0x0082
	.zero		2


//--------------------- .nv.info                  --------------------------
	.section	.nv.info,"",@"SHT_CUDA_INFO"
	.align	4


	//----- nvinfo : EIATTR_REGCOUNT
	.align		4
        /*0000*/ 	.byte	0x04, 0x2f
        /*0002*/ 	.short	(.L_3 - .L_2)
	.align		4
.L_2:
        /*0004*/ 	.word	index@(_Z16normalize_kernelPK7double2jjPS_)
        /*0008*/ 	.word	0x0000001e


	//----- nvinfo : EIATTR_FRAME_SIZE
	.align		4
.L_3:
        /*000c*/ 	.byte	0x04, 0x11
        /*000e*/ 	.short	(.L_5 - .L_4)
	.align		4
.L_4:
        /*0010*/ 	.word	index@($__internal_9_$__cuda_sm20_dsqrt_rn_f64_mediumpath_v1)
        /*0014*/ 	.word	0x00000000


	//----- nvinfo : EIATTR_FRAME_SIZE
	.align		4
.L_5:
        /*0018*/ 	.byte	0x04, 0x11
        /*001a*/ 	.short	(.L_7 - .L_6)
	.align		4
.L_6:
        /*001c*/ 	.word	index@($__internal_8_$__cuda_sm20_div_rn_f64_full)
        /*0020*/ 	.word	0x00000000


	//----- nvinfo : EIATTR_FRAME_SIZE
	.align		4
.L_7:
        /*0024*/ 	.byte	0x04, 0x11
        /*0026*/ 	.short	(.L_9 - .L_8)
	.align		4
.L_8:
        /*0028*/ 	.word	index@(_Z16normalize_kernelPK7double2jjPS_)
        /*002c*/ 	.word	0x00000000


	//----- nvinfo : EIATTR_REGCOUNT
	.align		4
.L_9:
        /*0030*/ 	.byte	0x04, 0x2f
        /*0032*/ 	.short	(.L_11 - .L_10)
	.align		4
.L_10:
        /*0034*/ 	.word	index@(_Z16scaled_to_kernelPK7double2S1_jjPS_)
        /*0038*/ 	.word	0x0000001e


	//----- nvinfo : EIATTR_FRAME_SIZE
	.align		4
.L_11:
        /*003c*/ 	.byte	0x04, 0x11
        /*003e*/ 	.short	(.L_13 - .L_12)
	.align		4
.L_12:
        /*0040*/ 	.word	index@($__internal_7_$__cuda_sm20_dsqrt_rn_f64_mediumpath_v1)
        /*0044*/ 	.word	0x00000000


	//----- nvinfo : EIATTR_FRAME_SIZE
	.align		4
.L_13:
        /*0048*/ 	.byte	0x04, 0x11
        /*004a*/ 	.short	(.L_15 - .L_14)
	.align		4
.L_14:
        /*004c*/ 	.word	index@($__internal_6_$__cuda_sm20_div_rn_f64_full)
        /*0050*/ 	.word	0x00000000


	//----- nvinfo : EIATTR_FRAME_SIZE
	.align		4
.L_15:
        /*0054*/ 	.byte	0x04, 0x11
        /*0056*/ 	.short	(.L_17 - .L_16)
	.align		4
.L_16:
        /*0058*/ 	.word	index@(_Z16scaled_to_kernelPK7double2S1_jjPS_)
        /*005c*/ 	.word	0x00000000


	//----- nvinfo : EIATTR_REGCOUNT
	.align		4
.L_17:
        /*0060*/ 	.byte	0x04, 0x2f
        /*0062*/ 	.short	(.L_19 - .L_18)
	.align		4
.L_18:
        /*0064*/ 	.word	index@(_Z19get_diagonal_kernelPK7double2jjPS_)
        /*0068*/ 	.word	0x0000000c


	//----- nvinfo : EIATTR_FRAME_SIZE
	.align		4
.L_19:
        /*006c*/ 	.byte	0x04, 0x11
        /*006e*/ 	.short	(.L_21 - .L_20)
	.align		4
.L_20:
        /*0070*/ 	.word	index@(_Z19get_diagonal_kernelPK7double2jjPS_)
        /*0074*/ 	.word	0x00000000


	//----- nvinfo : EIATTR_REGCOUNT
	.align		4
.L_21:
        /*0078*/ 	.byte	0x04, 0x2f
        /*007a*/ 	.short	(.L_23 - .L_22)
	.align		4
.L_22:
        /*007c*/ 	.word	index@(_Z19get_diagonal_kernelPKdjjPd)
        /*0080*/ 	.word	0x0000000a


	//----- nvinfo : EIATTR_FRAME_SIZE
	.align		4
.L_23:
        /*0084*/ 	.byte	0x04, 0x11
        /*0086*/ 	.short	(.L_25 - .L_24)
	.align		4
.L_24:
        /*0088*/ 	.word	index@(_Z19get_diagonal_kernelPKdjjPd)
        /*008c*/ 	.word	0x00000000


	//----- nvinfo : EIATTR_REGCOUNT
	.align		4
.L_25:
        /*0090*/ 	.byte	0x04, 0x2f
        /*0092*/ 	.short	(.L_27 - .L_26)
	.align		4
.L_26:
        /*0094*/ 	.word	index@(_Z21set_diagonal_kernel_cPK7double2jPS_)
        /*0098*/ 	.word	0x0000000c


	//----- nvinfo : EIATTR_FRAME_SIZE
	.align		4
.L_27:
        /*009c*/ 	.byte	0x04, 0x11
        /*009e*/ 	.short	(.L_29 - .L_28)
	.align		4
.L_28:
        /*00a0*/ 	.word	index@(_Z21set_diagonal_kernel_cPK7double2jPS_)
        /*00a4*/ 	.word	0x00000000


	//----- nvinfo : EIATTR_REGCOUNT
	.align		4
.L_29:
        /*00a8*/ 	.byte	0x04, 0x2f
        /*00aa*/ 	.short	(.L_31 - .L_30)
	.align		4
.L_30:
        /*00ac*/ 	.word	index@(_Z19set_diagonal_kernelPKdjPd)
        /*00b0*/ 	.word	0x0000000a


	//----- nvinfo : EIATTR_FRAME_SIZE
	.align		4
.L_31:
        /*00b4*/ 	.byte	0x04, 0x11
        /*00b6*/ 	.short	(.L_33 - .L_32)
	.align		4
.L_32:
        /*00b8*/ 	.word	index@(_Z19set_diagonal_kernelPKdjPd)
        /*00bc*/ 	.word	0x00000000


	//----- nvinfo : EIATTR_REGCOUNT
	.align		4
.L_33:
        /*00c0*/ 	.byte	0x04, 0x2f
        /*00c2*/ 	.short	(.L_35 - .L_34)
	.align		4
.L_34:
        /*00c4*/ 	.word	index@(_Z17reciprocal_kernelPK7double2jjPS_)
        /*00c8*/ 	.word	0x0000001e


	//----- nvinfo : EIATTR_FRAME_SIZE
	.align		4
.L_35:
        /*00cc*/ 	.byte	0x04, 0x11
        /*00ce*/ 	.short	(.L_37 - .L_36)
	.align		4
.L_36:
        /*00d0*/ 	.word	index@($__internal_5_$__cuda_sm20_div_rn_f64_full)
        /*00d4*/ 	.word	0x00000000


	//----- nvinfo : EIATTR_FRAME_SIZE
	.align		4
.L_37:
        /*00d8*/ 	.byte	0x04, 0x11
        /*00da*/ 	.short	(.L_39 - .L_38)
	.align		4
.L_38:
        /*00dc*/ 	.word	index@(_Z17reciprocal_kernelPK7double2jjPS_)
        /*00e0*/ 	.word	0x00000000


	//----- nvinfo : EIATTR_REGCOUNT
	.align		4
.L_39:
        /*00e4*/ 	.byte	0x04, 0x2f
        /*00e6*/ 	.short	(.L_41 - .L_40)
	.align		4
.L_40:
        /*00e8*/ 	.word	index@(_Z23hadamard_product_kernelPK7double2S1_jjPS_)
        /*00ec*/ 	.word	0x00000016


	//----- nvinfo : EIATTR_FRAME_SIZE
	.align		4
.L_41:
        /*00f0*/ 	.byte	0x04, 0x11
        /*00f2*/ 	.short	(.L_43 - .L_42)
	.align		4
.L_42:
        /*00f4*/ 	.word	index@(_Z23hadamard_product_kernelPK7double2S1_jjPS_)
        /*00f8*/ 	.word	0x00000000


	//----- nvinfo : EIATTR_REGCOUNT
	.align		4
.L_43:
        /*00fc*/ 	.byte	0x04, 0x2f
        /*00fe*/ 	.short	(.L_45 - .L_44)
	.align		4
.L_44:
        /*0100*/ 	.word	index@(_Z10abs_kernelPK7double2jjPd)
        /*0104*/ 	.word	0x00000012


	//----- nvinfo : EIATTR_FRAME_SIZE
	.align		4
.L_45:
        /*0108*/ 	.byte	0x04, 0x11
        /*010a*/ 	.short	(.L_47 - .L_46)
	.align		4
.L_46:
        /*010c*/ 	.word	index@($__internal_4_$__cuda_sm20_dsqrt_rn_f64_mediumpath_v1)
        /*0110*/ 	.word	0x00000000


	//----- nvinfo : EIATTR_FRAME_SIZE
	.align		4
.L_47:
        /*0114*/ 	.byte	0x04, 0x11
        /*0116*/ 	.short	(.L_49 - .L_48)
	.align		4
.L_48:
        /*0118*/ 	.word	index@(_Z10abs_kernelPK7double2jjPd)
        /*011c*/ 	.word	0x00000000


	//----- nvinfo : EIATTR_REGCOUNT
	.align		4
.L_49:
        /*0120*/ 	.byte	0x04, 0x2f
        /*0122*/ 	.short	(.L_51 - .L_50)
	.align		4
.L_50:
        /*0124*/ 	.word	index@(_Z11sqrt_kernelPKdjjPd)
        /*0128*/ 	.word	0x00000012


	//----- nvinfo : EIATTR_FRAME_SIZE
	.align		4
.L_51:
        /*012c*/ 	.byte	0x04, 0x11
        /*012e*/ 	.short	(.L_53 - .L_52)
	.align		4
.L_52:
        /*0130*/ 	.word	index@($__internal_3_$__cuda_sm20_dsqrt_rn_f64_mediumpath_v1)
        /*0134*/ 	.word	0x00000000


	//----- nvinfo : EIATTR_FRAME_SIZE
	.align		4
.L_53:
        /*0138*/ 	.byte	0x04, 0x11
        /*013a*/ 	.short	(.L_55 - .L_54)
	.align		4
.L_54:
        /*013c*/ 	.word	index@(_Z11sqrt_kernelPKdjjPd)
        /*0140*/ 	.word	0x00000000


	//----- nvinfo : EIATTR_REGCOUNT
	.align		4
.L_55:
        /*0144*/ 	.byte	0x04, 0x2f
        /*0146*/ 	.short	(.L_57 - .L_56)
	.align		4
.L_56:
        /*0148*/ 	.word	index@(_Z19make_complex_kernelPKdjjP7double2)
        /*014c*/ 	.word	0x0000000e


	//----- nvinfo : EIATTR_FRAME_SIZE
	.align		4
.L_57:
        /*0150*/ 	.byte	0x04, 0x11
        /*0152*/ 	.short	(.L_59 - .L_58)
	.align		4
.L_58:
        /*0154*/ 	.word	index@(_Z19make_complex_kernelPKdjjP7double2)
        /*0158*/ 	.word	0x00000000


	//----- nvinfo : EIATTR_REGCOUNT
	.align		4
.L_59:
        /*015c*/ 	.byte	0x04, 0x2f
        /*015e*/ 	.short	(.L_61 - .L_60)
	.align		4
.L_60:
        /*0160*/ 	.word	index@(_Z20make_complex2_kernelPKdS0_jjP7double2)
        /*0164*/ 	.word	0x0000000e


	//----- nvinfo : EIATTR_FRAME_SIZE
	.align		4
.L_61:
        /*0168*/ 	.byte	0x04, 0x11
        /*016a*/ 	.short	(.L_63 - .L_62)
	.align		4
.L_62:
        /*016c*/ 	.word	index@(_Z20make_complex2_kernelPKdS0_jjP7double2)
        /*0170*/ 	.word	0x00000000


	//----- nvinfo : EIATTR_REGCOUNT
	.align		4
.L_63:
        /*0174*/ 	.byte	0x04, 0x2f
        /*0176*/ 	.short	(.L_65 - .L_64)
	.align		4
.L_64:
        /*0178*/ 	.word	index@(_Z10pow_kernelPKddjjPd)
        /*017c*/ 	.word	0x0000001e


	//----- nvinfo : EIATTR_FRAME_SIZE
	.align		4
.L_65:
        /*0180*/ 	.byte	0x04, 0x11
        /*0182*/ 	.short	(.L_67 - .L_66)
	.align		4
.L_66:
        /*0184*/ 	.word	index@($_Z10pow_kernelPKddjjPd$__internal_accurate_pow)
        /*0188*/ 	.word	0x00000000


	//----- nvinfo : EIATTR_FRAME_SIZE
	.align		4
.L_67:
        /*018c*/ 	.byte	0x04, 0x11
        /*018e*/ 	.short	(.L_69 - .L_68)
	.align		4
.L_68:
        /*0190*/ 	.word	index@(_Z10pow_kernelPKddjjPd)
        /*0194*/ 	.word	0x00000000


	//----- nvinfo : EIATTR_REGCOUNT
	.align		4
.L_69:
        /*0198*/ 	.byte	0x04, 0x2f
        /*019a*/ 	.short	(.L_71 - .L_70)
	.align		4
.L_70:
        /*019c*/ 	.word	index@(_Z11conj_kernelPK7double2jjPS_)
        /*01a0*/ 	.word	0x00000010


	//----- nvinfo : EIATTR_FRAME_SIZE
	.align		4
.L_71:
        /*01a4*/ 	.byte	0x04, 0x11
        /*01a6*/ 	.short	(.L_73 - .L_72)
	.align		4
.L_72:
        /*01a8*/ 	.word	index@(_Z11conj_kernelPK7double2jjPS_)
        /*01ac*/ 	.word	0x00000000


	//----- nvinfo : EIATTR_REGCOUNT
	.align		4
.L_73:
        /*01b0*/ 	.byte	0x04, 0x2f
        /*01b2*/ 	.short	(.L_75 - .L_74)
	.align		4
.L_74:
        /*01b4*/ 	.word	index@(_Z24calc_singular_inv_kernelPdjjdP7double2)
        /*01b8*/ 	.word	0x00000019


	//----- nvinfo : EIATTR_FRAME_SIZE
	.align		4
.L_75:
        /*01bc*/ 	.byte	0x04, 0x11
        /*01be*/ 	.short	(.L_77 - .L_76)
	.align		4
.L_76:
        /*01c0*/ 	.word	index@($__internal_2_$__cuda_sm20_div_rn_f64_full)
        /*01c4*/ 	.word	0x00000000


	//----- nvinfo : EIATTR_FRAME_SIZE
	.align		4
.L_77:
        /*01c8*/ 	.byte	0x04, 0x11
        /*01ca*/ 	.short	(.L_79 - .L_78)
	.align		4
.L_78:
        /*01cc*/ 	.word	index@(_Z24calc_singular_inv_kernelPdjjdP7double2)
        /*01d0*/ 	.word	0x00000000


	//----- nvinfo : EIATTR_REGCOUNT
	.align		4
.L_79:
        /*01d4*/ 	.byte	0x04, 0x2f
        /*01d6*/ 	.short	(.L_81 - .L_80)
	.align		4
.L_80:
        /*01d8*/ 	.word	index@(_Z10exp_kernelPK7double2jjPS_)
        /*01dc*/ 	.word	0x0000001e


	//----- nvinfo : EIATTR_FRAME_SIZE
	.align		4
.L_81:
        /*01e0*/ 	.byte	0x04, 0x11
        /*01e2*/ 	.short	(.L_83 - .L_82)
	.align		4
.L_82:
        /*01e4*/ 	.word	index@($_Z10exp_kernelPK7double2jjPS_$__internal_trig_reduction_slowpathd)
        /*01e8*/ 	.word	0x00000028


	//----- nvinfo : EIATTR_FRAME_SIZE
	.align		4
.L_83:
        /*01ec*/ 	.byte	0x04, 0x11
        /*01ee*/ 	.short	(.L_85 - .L_84)
	.align		4
.L_84:
        /*01f0*/ 	.word	index@(_Z10exp_kernelPK7double2jjPS_)
        /*01f4*/ 	.word	0x00000028


	//----- nvinfo : EIATTR_REGCOUNT
	.align		4
.L_85:
        /*01f8*/ 	.byte	0x04, 0x2f
        /*01fa*/ 	.short	(.L_87 - .L_86)
	.align		4
.L_86:
        /*01fc*/ 	.word	index@(_Z11real_kernelPK7double2jjPd)
        /*0200*/ 	.word	0x0000000a


	//----- nvinfo : EIATTR_FRAME_SIZE
	.align		4
.L_87:
        /*0204*/ 	.byte	0x04, 0x11
        /*0206*/ 	.short	(.L_89 - .L_88)
	.align		4
.L_88:
        /*0208*/ 	.word	index@(_Z11real_kernelPK7double2jjPd)
        /*020c*/ 	.word	0x00000000


	//----- nvinfo : EIATTR_REGCOUNT
	.align		4
.L_89:
        /*0210*/ 	.byte	0x04, 0x2f
        /*0212*/ 	.short	(.L_91 - .L_90)
	.align		4
.L_90:
        /*0214*/ 	.word	index@(_Z11imag_kernelPK7double2jjPd)
        /*0218*/ 	.word	0x0000000a


	//----- nvinfo : EIATTR_FRAME_SIZE
	.align		4
.L_91:
        /*021c*/ 	.byte	0x04, 0x11
        /*021e*/ 	.short	(.L_93 - .L_92)
	.align		4
.L_92:
        /*0220*/ 	.word	index@(_Z11imag_kernelPK7double2jjPd)
        /*0224*/ 	.word	0x00000000


	//----- nvinfo : EIATTR_REGCOUNT
	.align		4
.L_93:
        /*0228*/ 	.byte	0x04, 0x2f
        /*022a*/ 	.short	(.L_95 - .L_94)
	.align		4
.L_94:
        /*022c*/ 	.word	index@(_Z14col_sum_kernelPKdjjPd)
        /*0230*/ 	.word	0x00000020


	//----- nvinfo : EIATTR_FRAME_SIZE
	.align		4
.L_95:
        /*0234*/ 	.byte	0x04, 0x11
        /*0236*/ 	.short	(.L_97 - .L_96)
	.align		4
.L_96:
        /*0238*/ 	.word	index@(_Z14col_sum_kernelPKdjjPd)
        /*023c*/ 	.word	0x00000000


	//----- nvinfo : EIATTR_REGCOUNT
	.align		4
.L_97:
        /*0240*/ 	.byte	0x04, 0x2f
        /*0242*/ 	.short	(.L_99 - .L_98)
	.align		4
.L_98:
        /*0244*/ 	.word	index@(_Z34generate_propagation_matrix_kernelPKdS0_S0_S0_jjP7double2)
        /*0248*/ 	.word	0x00000020


	//----- nvinfo : EIATTR_FRAME_SIZE
	.align		4
.L_99:
        /*024c*/ 	.byte	0x04, 0x11
        /*024e*/ 	.short	(.L_101 - .L_100)
	.align		4
.L_100:
        /*0250*/ 	.word	index@($_Z34generate_propagation_matrix_kernelPKdS0_S0_S0_jjP7double2$__internal_trig_reduction_slowpathd)
        /*0254*/ 	.word	0x00000028


	//----- nvinfo : EIATTR_FRAME_SIZE
	.align		4
.L_101:
        /*0258*/ 	.byte	0x04, 0x11
        /*025a*/ 	.short	(.L_103 - .L_102)
	.align		4
.L_102:
        /*025c*/ 	.word	index@($__internal_1_$__cuda_sm20_dsqrt_rn_f64_mediumpath_v1)
        /*0260*/ 	.word	0x00000028


	//----- nvinfo : EIATTR_FRAME_SIZE
	.align		4
.L_103:
        /*0264*/ 	.byte	0x04, 0x11
        /*0266*/ 	.short	(.L_105 - .L_104)
	.align		4
.L_104:
        /*0268*/ 	.word	index@($__internal_0_$__cuda_sm20_div_rn_f64_full)
        /*026c*/ 	.word	0x00000028


	//----- nvinfo : EIATTR_FRAME_SIZE
	.align		4
.L_105:
        /*0270*/ 	.byte	0x04, 0x11
        /*0272*/ 	.short	(.L_107 - .L_106)
	.align		4
.L_106:
        /*0274*/ 	.word	index@(_Z34generate_propagation_matrix_kernelPKdS0_S0_S0_jjP7double2)
        /*0278*/ 	.word	0x00000028


	//----- nvinfo : EIATTR_MIN_STACK_SIZE
	.align		4
.L_107:
        /*027c*/ 	.byte	0x04, 0x12
        /*027e*/ 	.short	(.L_109 - .L_108)
	.align		4
.L_108:
        /*0280*/ 	.word	index@(_Z34generate_propagation_matrix_kernelPKdS0_S0_S0_jjP7double2)
        /*0284*/ 	.word	0x00000028


	//----- nvinfo : EIATTR_MIN_STACK_SIZE
	.align		4
.L_109:
        /*0288*/ 	.byte	0x04, 0x12
        /*028a*/ 	.short	(.L_111 - .L_110)
	.align		4
.L_110:
        /*028c*/ 	.word	index@(_Z14col_sum_kernelPKdjjPd)
        /*0290*/ 	.word	0x00000000


	//----- nvinfo : EIATTR_MIN_STACK_SIZE
	.align		4
.L_111:
        /*0294*/ 	.byte	0x04, 0x12
        /*0296*/ 	.short	(.L_113 - .L_112)
	.align		4
.L_112:
        /*0298*/ 	.word	index@(_Z11imag_kernelPK7double2jjPd)
        /*029c*/ 	.word	0x00000000


	//----- nvinfo : EIATTR_MIN_STACK_SIZE
	.align		4
.L_113:
        /*02a0*/ 	.byte	0x04, 0x12
        /*02a2*/ 	.short	(.L_115 - .L_114)
	.align		4
.L_114:
        /*02a4*/ 	.word	index@(_Z11real_kernelPK7double2jjPd)
        /*02a8*/ 	.word	0x00000000


	//----- nvinfo : EIATTR_MIN_STACK_SIZE
	.align		4
.L_115:
        /*02ac*/ 	.byte	0x04, 0x12
        /*02ae*/ 	.short	(.L_117 - .L_116)
	.align		4
.L_116:
        /*02b0*/ 	.word	index@(_Z10exp_kernelPK7double2jjPS_)
        /*02b4*/ 	.word	0x00000028


	//----- nvinfo : EIATTR_MIN_STACK_SIZE
	.align		4
.L_117:
        /*02b8*/ 	.byte	0x04, 0x12
        /*02ba*/ 	.short	(.L_119 - .L_118)
	.align		4
.L_118:
        /*02bc*/ 	.word	index@(_Z24calc_singular_inv_kernelPdjjdP7double2)
        /*02c0*/ 	.word	0x00000000


	//----- nvinfo : EIATTR_MIN_STACK_SIZE
	.align		4
.L_119:
        /*02c4*/ 	.byte	0x04, 0x12
        /*02c6*/ 	.short	(.L_121 - .L_120)
	.align		4
.L_120:
        /*02c8*/ 	.word	index@(_Z11conj_kernelPK7double2jjPS_)
        /*02cc*/ 	.word	0x00000000


	//----- nvinfo : EIATTR_MIN_STACK_SIZE
	.align		4
.L_121:
        /*02d0*/ 	.byte	0x04, 0x12
        /*02d2*/ 	.short	(.L_123 - .L_122)
	.align		4
.L_122:
        /*02d4*/ 	.word	index@(_Z10pow_kernelPKddjjPd)
        /*02d8*/ 	.word	0x00000000


	//----- nvinfo : EIATTR_MIN_STACK_SIZE
	.align		4
.L_123:
        /*02dc*/ 	.byte	0x04, 0x12
        /*02de*/ 	.short	(.L_125 - .L_124)
	.align		4
.L_124:
        /*02e0*/ 	.word	index@(_Z20make_complex2_kernelPKdS0_jjP7double2)
        /*02e4*/ 	.word	0x00000000


	//----- nvinfo : EIATTR_MIN_STACK_SIZE
	.align		4
.L_125:
        /*02e8*/ 	.byte	0x04, 0x12
        /*02ea*/ 	.short	(.L_127 - .L_126)
	.align		4
.L_126:
        /*02ec*/ 	.word	index@(_Z19make_complex_kernelPKdjjP7double2)
        /*02f0*/ 	.word	0x00000000


	//----- nvinfo : EIATTR_MIN_STACK_SIZE
	.align		4
.L_127:
        /*02f4*/ 	.byte	0x04, 0x12
        /*02f6*/ 	.short	(.L_129 - .L_128)
	.align		4
.L_128:
        /*02f8*/ 	.word	index@(_Z11sqrt_kernelPKdjjPd)
        /*02fc*/ 	.word	0x00000000


	//----- nvinfo : EIATTR_MIN_STACK_SIZE
	.align		4
.L_129:
        /*0300*/ 	.byte	0x04, 0x12
        /*0302*/ 	.short	(.L_131 - .L_130)
	.align		4
.L_130:
        /*0304*/ 	.word	index@(_Z10abs_kernelPK7double2jjPd)
        /*0308*/ 	.word	0x00000000


	//----- nvinfo : EIATTR_MIN_STACK_SIZE
	.align		4
.L_131:
        /*030c*/ 	.byte	0x04, 0x12
        /*030e*/ 	.short	(.L_133 - .L_132)
	.align		4
.L_132:
        /*0310*/ 	.word	index@(_Z23hadamard_product_kernelPK7double2S1_jjPS_)
        /*0314*/ 	.word	0x00000000


	//----- nvinfo : EIATTR_MIN_STACK_SIZE
	.align		4
.L_133:
        /*0318*/ 	.byte	0x04, 0x12
        /*031a*/ 	.short	(.L_135 - .L_134)
	.align		4
.L_134:
        /*031c*/ 	.word	index@(_Z17reciprocal_kernelPK7double2jjPS_)
        /*0320*/ 	.word	0x00000000


	//----- nvinfo : EIATTR_MIN_STACK_SIZE
	.align		4
.L_135:
        /*0324*/ 	.byte	0x04, 0x12
        /*0326*/ 	.short	(.L_137 - .L_136)
	.align		4
.L_136:
        /*0328*/ 	.word	index@(_Z19set_diagonal_kernelPKdjPd)
        /*032c*/ 	.word	0x00000000


	//----- nvinfo : EIATTR_MIN_STACK_SIZE
	.align		4
.L_137:
        /*0330*/ 	.byte	0x04, 0x12
        /*0332*/ 	.short	(.L_139 - .L_138)
	.align		4
.L_138:
        /*0334*/ 	.word	index@(_Z21set_diagonal_kernel_cPK7double2jPS_)
        /*0338*/ 	.word	0x00000000


	//----- nvinfo : EIATTR_MIN_STACK_SIZE
	.align		4
.L_139:
        /*033c*/ 	.byte	0x04, 0x12
        /*033e*/ 	.short	(.L_141 - .L_140)
	.align		4
.L_140:
        /*0340*/ 	.word	index@(_Z19get_diagonal_kernelPKdjjPd)
        /*0344*/ 	.word	0x00000000


	//----- nvinfo : EIATTR_MIN_STACK_SIZE
	.align		4
.L_141:
        /*0348*/ 	.byte	0x04, 0x12
        /*034a*/ 	.short	(.L_143 - .L_142)
	.align		4
.L_142:
        /*034c*/ 	.word	index@(_Z19get_diagonal_kernelPK7double2jjPS_)
        /*0350*/ 	.word	0x00000000


	//----- nvinfo : EIATTR_MIN_STACK_SIZE
	.align		4
.L_143:
        /*0354*/ 	.byte	0x04, 0x12
        /*0356*/ 	.short	(.L_145 - .L_144)
	.align		4
.L_144:
        /*0358*/ 	.word	index@(_Z16scaled_to_kernelPK7double2S1_jjPS_)
        /*035c*/ 	.word	0x00000000


	//----- nvinfo : EIATTR_MIN_STACK_SIZE
	.align		4
.L_145:
        /*0360*/ 	.byte	0x04, 0x12
        /*0362*/ 	.short	(.L_147 - .L_146)
	.align		4
.L_146:
        /*0364*/ 	.word	index@(_Z16normalize_kernelPK7double2jjPS_)
        /*0368*/ 	.word	0x00000000
.L_147:


//--------------------- .nv.compat                --------------------------
	.section	.nv.compat,"",@"SHT_CUDA_COMPAT_INFO"
	.align	4
        /*0000*/ 	.byte	0x02, 0x09, 0x00, 0x00, 0x02, 0x02, 0x01, 0x00, 0x02, 0x05, 0x05, 0x00, 0x03, 0x07, 0x01, 0x01
        /*0010*/ 	.byte	0x02, 0x03, 0x00, 0x00, 0x02, 0x06, 0x01, 0x00, 0x04, 0x0b, 0x08, 0x00, 0x01, 0x00, 0x00, 0x00
        /*0020*/ 	.byte	0x00, 0x00, 0x00, 0x00


//--------------------- .nv.info._Z34generate_propagation_matrix_kernelPKdS0_S0_S0_jjP7double2 --------------------------
	.section	.nv.info._Z34generate_propagation_matrix_kernelPKdS0_S0_S0_jjP7double2,"",@"SHT_CUDA_INFO"
	.sectionflags	@""
	.align	4


	//----- nvinfo : EIATTR_CUDA_API_VERSION
	.align		4
        /*0000*/ 	.byte	0x04, 0x37
        /*0002*/ 	.short	(.L_149 - .L_148)
.L_148:
        /*0004*/ 	.word	0x00000082


	//----- nvinfo : EIATTR_KPARAM_INFO
	.align		4
.L_149:
        /*0008*/ 	.byte	0x04, 0x17
        /*000a*/ 	.short	(.L_151 - .L_150)
.L_150:
        /*000c*/ 	.word	0x00000000
        /*0010*/ 	.short	0x0006
        /*0012*/ 	.short	0x0028
        /*0014*/ 	.byte	0x00, 0xf5, 0x21, 0x00


	//----- nvinfo : EIATTR_KPARAM_INFO
	.align		4
.L_151:
        /*0018*/ 	.byte	0x04, 0x17
        /*001a*/ 	.short	(.L_153 - .L_152)
.L_152:
        /*001c*/ 	.word	0x00000000
        /*0020*/ 	.short	0x0005
        /*0022*/ 	.short	0x0024
        /*0024*/ 	.byte	0x00, 0xf0, 0x11, 0x00


	//----- nvinfo : EIATTR_KPARAM_INFO
	.align		4
.L_153:
        /*0028*/ 	.byte	0x04, 0x17
        /*002a*/ 	.short	(.L_155 - .L_154)
.L_154:
        /*002c*/ 	.word	0x00000000
        /*0030*/ 	.short	0x0004
        /*0032*/ 	.short	0x0020
        /*0034*/ 	.byte	0x00, 0xf0, 0x11, 0x00


	//----- nvinfo : EIATTR_KPARAM_INFO
	.align		4
.L_155:
        /*0038*/ 	.byte	0x04, 0x17
        /*003a*/ 	.short	(.L_157 - .L_156)
.L_156:
        /*003c*/ 	.word	0x00000000
        /*0040*/ 	.short	0x0003
        /*0042*/ 	.short	0x0018
        /*0044*/ 	.byte	0x00, 0xf5, 0x21, 0x00


	//----- nvinfo : EIATTR_KPARAM_INFO
	.align		4
.L_157:
        /*0048*/ 	.byte	0x04, 0x17
        /*004a*/ 	.short	(.L_159 - .L_158)
.L_158:
        /*004c*/ 	.word	0x00000000
        /*0050*/ 	.short	0x0002
        /*0052*/ 	.short	0x0010
        /*0054*/ 	.byte	0x00, 0xf5, 0x21, 0x00


	//----- nvinfo : EIATTR_KPARAM_INFO
	.align		4
.L_159:
        /*0058*/ 	.byte	0x04, 0x17
        /*005a*/ 	.short	(.L_161 - .L_160)
.L_160:
        /*005c*/ 	.word	0x00000000
        /*0060*/ 	.short	0x0001
        /*0062*/ 	.short	0x0008
        /*0064*/ 	.byte	0x00, 0xf5, 0x21, 0x00


	//----- nvinfo : EIATTR_KPARAM_INFO
	.align		4
.L_161:
        /*0068*/ 	.byte	0x04, 0x17
        /*006a*/ 	.short	(.L_163 - .L_162)
.L_162:
        /*006c*/ 	.word	0x00000000
        /*0070*/ 	.short	0x0000
        /*0072*/ 	.short	0x0000
        /*0074*/ 	.byte	0x00, 0xf5, 0x21, 0x00


	//----- nvinfo : EIATTR_SPARSE_MMA_MASK
	.align		4
.L_163:
        /*0078*/ 	.byte	0x03, 0x50
        /*007a*/ 	.short	0x0000


	//----- nvinfo : EIATTR_MAXREG_COUNT
	.align		4
        /*007c*/ 	.byte	0x03, 0x1b
        /*007e*/ 	.short	0x00ff


	//----- nvinfo : EIATTR_MERCURY_ISA_VERSION
	.align		4
        /*0080*/ 	.byte	0x03, 0x5f
        /*0082*/ 	.short	0x0101


	//----- nvinfo : EIATTR_VRC_CTA_INIT_COUNT
	.align		4
        /*0084*/ 	.byte	0x02, 0x4a
	.zero		1
	.zero		1


	//----- nvinfo : EIATTR_EXIT_INSTR_OFFSETS
	.align		4
        /*0088*/ 	.byte	0x04, 0x1c
        /*008a*/ 	.short	(.L_165 - .L_164)


	//   ....[0]....
.L_164:
        /*008c*/ 	.word	0x000000d0


	//   ....[1]....
        /*0090*/ 	.word	0x00001140


	//----- nvinfo : EIATTR_CRS_STACK_SIZE
	.align		4
.L_165:
        /*0094*/ 	.byte	0x04, 0x1e
        /*0096*/ 	.short	(.L_167 - .L_166)
.L_166:
        /*0098*/ 	.word	0x00000000


	//----- nvinfo : EIATTR_CBANK_PARAM_SIZE
	.align		4
.L_167:
        /*009c*/ 	.byte	0x03, 0x19
        /*009e*/ 	.short	0x0030


	//----- nvinfo : EIATTR_PARAM_CBANK
	.align		4
        /*00a0*/ 	.byte	0x04, 0x0a
        /*00a2*/ 	.short	(.L_169 - .L_168)
	.align		4
.L_168:
        /*00a4*/ 	.word	index@(.nv.constant0._Z34generate_propagation_matrix_kernelPKdS0_S0_S0_jjP7double2)
        /*00a8*/ 	.short	0x0380
        /*00aa*/ 	.short	0x0030


	//----- nvinfo : EIATTR_SW_WAR
	.align		4
.L_169:
        /*00ac*/ 	.byte	0x04, 0x36
        /*00ae*/ 	.short	(.L_171 - .L_170)
.L_170:
        /*00b0*/ 	.word	0x00000008
.L_171:


//--------------------- .nv.info._Z14col_sum_kernelPKdjjPd --------------------------
	.section	.nv.info._Z14col_sum_kernelPKdjjPd,"",@"SHT_CUDA_INFO"
	.sectionflags	@""
	.align	4


	//----- nvinfo : EIATTR_CUDA_API_VERSION
	.align		4
        /*0000*/ 	.byte	0x04, 0x37
        /*0002*/ 	.short	(.L_173 - .L_172)
.L_172:
        /*0004*/ 	.word	0x00000082


	//----- nvinfo : EIATTR_KPARAM_INFO
	.align		4
.L_173:
        /*0008*/ 	.byte	0x04, 0x17
        /*000a*/ 	.short	(.L_175 - .L_174)
.L_174:
        /*000c*/ 	.word	0x00000000
        /*0010*/ 	.short	0x0003
        /*0012*/ 	.short	0x0010
        /*0014*/ 	.byte	0x00, 0xf5, 0x21, 0x00


	//----- nvinfo : EIATTR_KPARAM_INFO
	.align		4
.L_175:
        /*0018*/ 	.byte	0x04, 0x17
        /*001a*/ 	.short	(.L_177 - .L_176)
.L_176:
        /*001c*/ 	.word	0x00000000
        /*0020*/ 	.short	0x0002
        /*0022*/ 	.short	0x000c
        /*0024*/ 	.byte	0x00, 0xf0, 0x11, 0x00


	//----- nvinfo : EIATTR_KPARAM_INFO
	.align		4
.L_177:
        /*0028*/ 	.byte	0x04, 0x17
        /*002a*/ 	.short	(.L_179 - .L_178)
.L_178:
        /*002c*/ 	.word	0x00000000
        /*0030*/ 	.short	0x0001
        /*0032*/ 	.short	0x0008
        /*0034*/ 	.byte	0x00, 0xf0, 0x11, 0x00


	//----- nvinfo : EIATTR_KPARAM_INFO
	.align		4
.L_179:
        /*0038*/ 	.byte	0x04, 0x17
        /*003a*/ 	.short	(.L_181 - .L_180)
.L_180:
        /*003c*/ 	.word	0x00000000
        /*0040*/ 	.short	0x0000
        /*0042*/ 	.short	0x0000
        /*0044*/ 	.byte	0x00, 0xf5, 0x21, 0x00


	//----- nvinfo : EIATTR_SPARSE_MMA_MASK
	.align		4
.L_181:
        /*0048*/ 	.byte	0x03, 0x50
        /*004a*/ 	.short	0x0000


	//----- nvinfo : EIATTR_MAXREG_COUNT
	.align		4
        /*004c*/ 	.byte	0x03, 0x1b
        /*004e*/ 	.short	0x00ff


	//----- nvinfo : EIATTR_MERCURY_ISA_VERSION
	.align		4
        /*0050*/ 	.byte	0x03, 0x5f
        /*0052*/ 	.short	0x0101


	//----- nvinfo : EIATTR_VRC_CTA_INIT_COUNT
	.align		4
        /*0054*/ 	.byte	0x02, 0x4a
	.zero		1
	.zero		1


	//----- nvinfo : EIATTR_EXIT_INSTR_OFFSETS
	.align		4
        /*0058*/ 	.byte	0x04, 0x1c
        /*005a*/ 	.short	(.L_183 - .L_182)


	//   ....[0]....
.L_182:
        /*005c*/ 	.word	0x00000080


	//   ....[1]....
        /*0060*/ 	.word	0x00000b70


	//----- nvinfo : EIATTR_CBANK_PARAM_SIZE
	.align		4
.L_183:
        /*0064*/ 	.byte	0x03, 0x19
        /*0066*/ 	.short	0x0018


	//----- nvinfo : EIATTR_PARAM_CBANK
	.align		4
        /*0068*/ 	.byte	0x04, 0x0a
        /*006a*/ 	.short	(.L_185 - .L_184)
	.align		4
.L_184:
        /*006c*/ 	.word	index@(.nv.constant0._Z14col_sum_kernelPKdjjPd)
        /*0070*/ 	.short	0x0380
        /*0072*/ 	.short	0x0018


	//----- nvinfo : EIATTR_SW_WAR
	.align		4
.L_185:
        /*0074*/ 	.byte	0x04, 0x36
        /*0076*/ 	.short	(.L_187 - .L_186)
.L_186:
        /*0078*/ 	.word	0x00000008
.L_187:


//--------------------- .nv.info._Z11imag_kernelPK7double2jjPd --------------------------
	.section	.nv.info._Z11imag_kernelPK7double2jjPd,"",@"SHT_CUDA_INFO"
	.sectionflags	@""
	.align	4


	//----- nvinfo : EIATTR_CUDA_API_VERSION
	.align		4
        /*0000*/ 	.byte	0x04, 0x37
        /*0002*/ 	.short	(.L_189 - .L_188)
.L_188:
        /*0004*/ 	.word	0x00000082


	//----- nvinfo : EIATTR_KPARAM_INFO
	.align		4
.L_189:
        /*0008*/ 	.byte	0x04, 0x17
        /*000a*/ 	.short	(.L_191 - .L_190)
.L_190:
        /*000c*/ 	.word	0x00000000
        /*0010*/ 	.short	0x0003
        /*0012*/ 	.short	0x0010
        /*0014*/ 	.byte	0x00, 0xf5, 0x21, 0x00


	//----- nvinfo : EIATTR_KPARAM_INFO
	.align		4
.L_191:
        /*0018*/ 	.byte	0x04, 0x17
        /*001a*/ 	.short	(.L_193 - .L_192)
.L_192:
        /*001c*/ 	.word	0x00000000
        /*0020*/ 	.short	0x0002
        /*0022*/ 	.short	0x000c
        /*0024*/ 	.byte	0x00, 0xf0, 0x11, 0x00


	//----- nvinfo : EIATTR_KPARAM_INFO
	.align		4
.L_193:
        /*0028*/ 	.byte	0x04, 0x17
        /*002a*/ 	.short	(.L_195 - .L_194)
.L_194:
        /*002c*/ 	.word	0x00000000
        /*0030*/ 	.short	0x0001
        /*0032*/ 	.short	0x0008
        /*0034*/ 	.byte	0x00, 0xf0, 0x11, 0x00


	//----- nvinfo : EIATTR_KPARAM_INFO
	.align		4
.L_195:
        /*0038*/ 	.byte	0x04, 0x17
        /*003a*/ 	.short	(.L_197 - .L_196)
.L_196:
        /*003c*/ 	.word	0x00000000
        /*0040*/ 	.short	0x0000
        /*0042*/ 	.short	0x0000
        /*0044*/ 	.byte	0x00, 0xf5, 0x21, 0x00


	//----- nvinfo : EIATTR_SPARSE_MMA_MASK
	.align		4
.L_197:
        /*0048*/ 	.byte	0x03, 0x50
        /*004a*/ 	.short	0x0000


	//----- nvinfo : EIATTR_MAXREG_COUNT
	.align		4
        /*004c*/ 	.byte	0x03, 0x1b
        /*004e*/ 	.short	0x00ff


	//----- nvinfo : EIATTR_MERCURY_ISA_VERSION
	.align		4
        /*0050*/ 	.byte	0x03, 0x5f
        /*0052*/ 	.short	0x0101


	//----- nvinfo : EIATTR_VRC_CTA_INIT_COUNT
	.align		4
        /*0054*/ 	.byte	0x02, 0x4a
	.zero		1
	.zero		1


	//----- nvinfo : EIATTR_EXIT_INSTR_OFFSETS
	.align		4
        /*0058*/ 	.byte	0x04, 0x1c
        /*005a*/ 	.short	(.L_199 - .L_198)


	//   ....[0]....
.L_198:
        /*005c*/ 	.word	0x000000c0


	//   ....[1]....
        /*0060*/ 	.word	0x00000150


	//----- nvinfo : EIATTR_CBANK_PARAM_SIZE
	.align		4
.L_199:
        /*0064*/ 	.byte	0x03, 0x19
        /*0066*/ 	.short	0x0018


	//----- nvinfo : EIATTR_PARAM_CBANK
	.align		4
        /*0068*/ 	.byte	0x04, 0x0a
        /*006a*/ 	.short	(.L_201 - .L_200)
	.align		4
.L_200:
        /*006c*/ 	.word	index@(.nv.constant0._Z11imag_kernelPK7double2jjPd)
        /*0070*/ 	.short	0x0380
        /*0072*/ 	.short	0x0018


	//----- nvinfo : EIATTR_SW_WAR
	.align		4
.L_201:
        /*0074*/ 	.byte	0x04, 0x36
        /*0076*/ 	.short	(.L_203 - .L_202)
.L_202:
        /*0078*/ 	.word	0x00000008
.L_203:


//--------------------- .nv.info._Z11real_kernelPK7double2jjPd --------------------------
	.section	.nv.info._Z11real_kernelPK7double2jjPd,"",@"SHT_CUDA_INFO"
	.sectionflags	@""
	.align	4


	//----- nvinfo : EIATTR_CUDA_API_VERSION
	.align		4
        /*0000*/ 	.byte	0x04, 0x37
        /*0002*/ 	.short	(.L_205 - .L_204)
.L_204:
        /*0004*/ 	.word	0x00000082


	//----- nvinfo : EIATTR_KPARAM_INFO
	.align		4
.L_205:
        /*0008*/ 	.byte	0x04, 0x17
        /*000a*/ 	.short	(.L_207 - .L_206)
.L_206:
        /*000c*/ 	.word	0x00000000
        /*0010*/ 	.short	0x0003
        /*0012*/ 	.short	0x0010
        /*0014*/ 	.byte	0x00, 0xf5, 0x21, 0x00


	//----- nvinfo : EIATTR_KPARAM_INFO
	.align		4
.L_207:
        /*0018*/ 	.byte	0x04, 0x17
        /*001a*/ 	.short	(.L_209 - .L_208)
.L_208:
        /*001c*/ 	.word	0x00000000
        /*0020*/ 	.short	0x0002
        /*0022*/ 	.short	0x000c
        /*0024*/ 	.byte	0x00, 0xf0, 0x11, 0x00


	//----- nvinfo : EIATTR_KPARAM_INFO
	.align		4
.L_209:
        /*0028*/ 	.byte	0x04, 0x17
        /*002a*/ 	.short	(.L_211 - .L_210)
.L_210:
        /*002c*/ 	.word	0x00000000
        /*0030*/ 	.short	0x0001
        /*0032*/ 	.short	0x0008
        /*0034*/ 	.byte	0x00, 0xf0, 0x11, 0x00


	//----- nvinfo : EIATTR_KPARAM_INFO
	.align		4
.L_211:
        /*0038*/ 	.byte	0x04, 0x17
        /*003a*/ 	.short	(.L_213 - .L_212)
.L_212:
        /*003c*/ 	.word	0x00000000
        /*0040*/ 	.short	0x0000
        /*0042*/ 	.short	0x0000
        /*0044*/ 	.byte	0x00, 0xf5, 0x21, 0x00


	//----- nvinfo : EIATTR_SPARSE_MMA_MASK
	.align		4
.L_213:
        /*0048*/ 	.byte	0x03, 0x50
        /*004a*/ 	.short	0x0000


	//----- nvinfo : EIATTR_MAXREG_COUNT
	.align		4
        /*004c*/ 	.byte	0x03, 0x1b
        /*004e*/ 	.short	0x00ff


	//----- nvinfo : EIATTR_MERCURY_ISA_VERSION
	.align		4
        /*0050*/ 	.byte	0x03, 0x5f
        /*0052*/ 	.short	0x0101


	//----- nvinfo : EIATTR_VRC_CTA_INIT_COUNT
	.align		4
        /*0054*/ 	.byte	0x02, 0x4a
	.zero		1
	.zero		1


	//----- nvinfo : EIATTR_EXIT_INSTR_OFFSETS
	.align		4
        /*0058*/ 	.byte	0x04, 0x1c
        /*005a*/ 	.short	(.L_215 - .L_214)


	//   ....[0]....
.L_214:
        /*005c*/ 	.word	0x000000c0


	//   ....[1]....
        /*0060*/ 	.word	0x00000150


	//----- nvinfo : EIATTR_CBANK_PARAM_SIZE
	.align		4
.L_215:
        /*0064*/ 	.byte	0x03, 0x19
        /*0066*/ 	.short	0x0018


	//----- nvinfo : EIATTR_PARAM_CBANK
	.align		4
        /*0068*/ 	.byte	0x04, 0x0a
        /*006a*/ 	.short	(.L_217 - .L_216)
	.align		4
.L_216:
        /*006c*/ 	.word	index@(.nv.constant0._Z11real_kernelPK7double2jjPd)
        /*0070*/ 	.short	0x0380
        /*0072*/ 	.short	0x0018


	//----- nvinfo : EIATTR_SW_WAR
	.align		4
.L_217:
        /*0074*/ 	.byte	0x04, 0x36
        /*0076*/ 	.short	(.L_219 - .L_218)
.L_218:
        /*0078*/ 	.word	0x00000008
.L_219:


//--------------------- .nv.info._Z10exp_kernelPK7double2jjPS_ --------------------------
	.section	.nv.info._Z10exp_kernelPK7double2jjPS_,"",@"SHT_CUDA_INFO"
	.sectionflags	@""
	.align	4


	//----- nvinfo : EIATTR_CUDA_API_VERSION
	.align		4
        /*0000*/ 	.byte	0x04, 0x37
        /*0002*/ 	.short	(.L_221 - .L_220)
.L_220:
        /*0004*/ 	.word	0x00000082


	//----- nvinfo : EIATTR_KPARAM_INFO
	.align		4
.L_221:
        /*0008*/ 	.byte	0x04, 0x17
        /*000a*/ 	.short	(.L_223 - .L_222)
.L_222:
        /*000c*/ 	.word	0x00000000
        /*0010*/ 	.short	0x0003
        /*0012*/ 	.short	0x0010
        /*0014*/ 	.byte	0x00, 0xf5, 0x21, 0x00


	//----- nvinfo : EIATTR_KPARAM_INFO
	.align		4
.L_223:
        /*0018*/ 	.byte	0x04, 0x17
        /*001a*/ 	.short	(.L_225 - .L_224)
.L_224:
        /*001c*/ 	.word	0x00000000
        /*0020*/ 	.short	0x0002
        /*0022*/ 	.short	0x000c
        /*0024*/ 	.byte	0x00, 0xf0, 0x11, 0x00


	//----- nvinfo : EIATTR_KPARAM_INFO
	.align		4
.L_225:
        /*0028*/ 	.byte	0x04, 0x17
        /*002a*/ 	.short	(.L_227 - .L_226)
.L_226:
        /*002c*/ 	.word	0x00000000
        /*0030*/ 	.short	0x0001
        /*0032*/ 	.short	0x0008
        /*0034*/ 	.byte	0x00, 0xf0, 0x11, 0x00


	//----- nvinfo : EIATTR_KPARAM_INFO
	.align		4
.L_227:
        /*0038*/ 	.byte	0x04, 0x17
        /*003a*/ 	.short	(.L_229 - .L_228)
.L_228:
        /*003c*/ 	.word	0x00000000
        /*0040*/ 	.short	0x0000
        /*0042*/ 	.short	0x0000
        /*0044*/ 	.byte	0x00, 0xf5, 0x21, 0x00


	//----- nvinfo : EIATTR_SPARSE_MMA_MASK
	.align		4
.L_229:
        /*0048*/ 	.byte	0x03, 0x50
        /*004a*/ 	.short	0x0000


	//----- nvinfo : EIATTR_MAXREG_COUNT
	.align		4
        /*004c*/ 	.byte	0x03, 0x1b
        /*004e*/ 	.short	0x00ff


	//----- nvinfo : EIATTR_MERCURY_ISA_VERSION
	.align		4
        /*0050*/ 	.byte	0x03, 0x5f
        /*0052*/ 	.short	0x0101


	//----- nvinfo : EIATTR_VRC_CTA_INIT_COUNT
	.align		4
        /*0054*/ 	.byte	0x02, 0x4a
	.zero		1
	.zero		1


	//----- nvinfo : EIATTR_EXIT_INSTR_OFFSETS
	.align		4
        /*0058*/ 	.byte	0x04, 0x1c
        /*005a*/ 	.short	(.L_231 - .L_230)


	//   ....[0]....
.L_230:
        /*005c*/ 	.word	0x000000d0


	//   ....[1]....
        /*0060*/ 	.word	0x00000ca0


	//----- nvinfo : EIATTR_CRS_STACK_SIZE
	.align		4
.L_231:
        /*0064*/ 	.byte	0x04, 0x1e
        /*0066*/ 	.short	(.L_233 - .L_232)
.L_232:
        /*0068*/ 	.word	0x00000000


	//----- nvinfo : EIATTR_CBANK_PARAM_SIZE
	.align		4
.L_233:
        /*006c*/ 	.byte	0x03, 0x19
        /*006e*/ 	.short	0x0018


	//----- nvinfo : EIATTR_PARAM_CBANK
	.align		4
        /*0070*/ 	.byte	0x04, 0x0a
        /*0072*/ 	.short	(.L_235 - .L_234)
	.align		4
.L_234:
        /*0074*/ 	.word	index@(.nv.constant0._Z10exp_kernelPK7double2jjPS_)
        /*0078*/ 	.short	0x0380
        /*007a*/ 	.short	0x0018


	//----- nvinfo : EIATTR_SW_WAR
	.align		4
.L_235:
        /*007c*/ 	.byte	0x04, 0x36
        /*007e*/ 	.short	(.L_237 - .L_236)
.L_236:
        /*0080*/ 	.word	0x00000008
.L_237:


//--------------------- .nv.info._Z24calc_singular_inv_kernelPdjjdP7double2 --------------------------
	.section	.nv.info._Z24calc_singular_inv_kernelPdjjdP7double2,"",@"SHT_CUDA_INFO"
	.sectionflags	@""
	.align	4


	//----- nvinfo : EIATTR_CUDA_API_VERSION
	.align		4
        /*0000*/ 	.byte	0x04, 0x37
        /*0002*/ 	.short	(.L_239 - .L_238)
.L_238:
        /*0004*/ 	.word	0x00000082


	//----- nvinfo : EIATTR_KPARAM_INFO
	.align		4
.L_239:
        /*0008*/ 	.byte	0x04, 0x17
        /*000a*/ 	.short	(.L_241 - .L_240)
.L_240:
        /*000c*/ 	.word	0x00000000
        /*0010*/ 	.short	0x0004
        /*0012*/ 	.short	0x0018
        /*0014*/ 	.byte	0x00, 0xf5, 0x21, 0x00


	//----- nvinfo : EIATTR_KPARAM_INFO
	.align		4
.L_241:
        /*0018*/ 	.byte	0x04, 0x17
        /*001a*/ 	.short	(.L_243 - .L_242)
.L_242:
        /*001c*/ 	.word	0x00000000
        /*0020*/ 	.short	0x0003
        /*0022*/ 	.short	0x0010
        /*0024*/ 	.byte	0x00, 0xf0, 0x21, 0x00


	//----- nvinfo : EIATTR_KPARAM_INFO
	.align		4
.L_243:
        /*0028*/ 	.byte	0x04, 0x17
        /*002a*/ 	.short	(.L_245 - .L_244)
.L_244:
        /*002c*/ 	.word	0x00000000
        /*0030*/ 	.short	0x0002
        /*0032*/ 	.short	0x000c
        /*0034*/ 	.byte	0x00, 0xf0, 0x11, 0x00


	//----- nvinfo : EIATTR_KPARAM_INFO
	.align		4
.L_245:
        /*0038*/ 	.byte	0x04, 0x17
        /*003a*/ 	.short	(.L_247 - .L_246)
.L_246:
        /*003c*/ 	.word	0x00000000
        /*0040*/ 	.short	0x0001
        /*0042*/ 	.short	0x0008
        /*0044*/ 	.byte	0x00, 0xf0, 0x11, 0x00


	//----- nvinfo : EIATTR_KPARAM_INFO
	.align		4
.L_247:
        /*0048*/ 	.byte	0x04, 0x17
        /*004a*/ 	.short	(.L_249 - .L_248)
.L_248:
        /*004c*/ 	.word	0x00000000
        /*0050*/ 	.short	0x0000
        /*0052*/ 	.short	0x0000
        /*0054*/ 	.byte	0x00, 0xf5, 0x21, 0x00


	//----- nvinfo : EIATTR_SPARSE_MMA_MASK
	.align		4
.L_249:
        /*0058*/ 	.byte	0x03, 0x50
        /*005a*/ 	.short	0x0000


	//----- nvinfo : EIATTR_MAXREG_COUNT
	.align		4
        /*005c*/ 	.byte	0x03, 0x1b
        /*005e*/ 	.short	0x00ff


	//----- nvinfo : EIATTR_MERCURY_ISA_VERSION
	.align		4
        /*0060*/ 	.byte	0x03, 0x5f
        /*0062*/ 	.short	0x0101


	//----- nvinfo : EIATTR_VRC_CTA_INIT_COUNT
	.align		4
        /*0064*/ 	.byte	0x02, 0x4a
	.zero		1
	.zero		1


	//----- nvinfo : EIATTR_EXIT_INSTR_OFFSETS
	.align		4
        /*0068*/ 	.byte	0x04, 0x1c
        /*006a*/ 	.short	(.L_251 - .L_250)


	//   ....[0]....
.L_250:
        /*006c*/ 	.word	0x000000c0


	//   ....[1]....
        /*0070*/ 	.word	0x000002d0


	//   ....[2]....
        /*0074*/ 	.word	0x00000320


	//----- nvinfo : EIATTR_CRS_STACK_SIZE
	.align		4
.L_251:
        /*0078*/ 	.byte	0x04, 0x1e
        /*007a*/ 	.short	(.L_253 - .L_252)
.L_252:
        /*007c*/ 	.word	0x00000000


	//----- nvinfo : EIATTR_CBANK_PARAM_SIZE
	.align		4
.L_253:
        /*0080*/ 	.byte	0x03, 0x19
        /*0082*/ 	.short	0x0020


	//----- nvinfo : EIATTR_PARAM_CBANK
	.align		4
        /*0084*/ 	.byte	0x04, 0x0a
        /*0086*/ 	.short	(.L_255 - .L_254)
	.align		4
.L_254:
        /*0088*/ 	.word	index@(.nv.constant0._Z24calc_singular_inv_kernelPdjjdP7double2)
        /*008c*/ 	.short	0x0380
        /*008e*/ 	.short	0x0020


	//----- nvinfo : EIATTR_SW_WAR
	.align		4
.L_255:
        /*0090*/ 	.byte	0x04, 0x36
        /*0092*/ 	.short	(.L_257 - .L_256)
.L_256:
        /*0094*/ 	.word	0x00000008
.L_257:


//--------------------- .nv.info._Z11conj_kernelPK7double2jjPS_ --------------------------
	.section	.nv.info._Z11conj_kernelPK7double2jjPS_,"",@"SHT_CUDA_INFO"
	.sectionflags	@""
	.align	4


	//----- nvinfo : EIATTR_CUDA_API_VERSION
	.align		4
        /*0000*/ 	.byte	0x04, 0x37
        /*0002*/ 	.short	(.L_259 - .L_258)
.L_258:
        /*0004*/ 	.word	0x00000082


	//----- nvinfo : EIATTR_KPARAM_INFO
	.align		4
.L_259:
        /*0008*/ 	.byte	0x04, 0x17
        /*000a*/ 	.short	(.L_261 - .L_260)
.L_260:
        /*000c*/ 	.word	0x00000000
        /*0010*/ 	.short	0x0003
        /*0012*/ 	.short	0x0010
        /*0014*/ 	.byte	0x00, 0xf5, 0x21, 0x00


	//----- nvinfo : EIATTR_KPARAM_INFO
	.align		4
.L_261:
        /*0018*/ 	.byte	0x04, 0x17
        /*001a*/ 	.short	(.L_263 - .L_262)
.L_262:
        /*001c*/ 	.word	0x00000000
        /*0020*/ 	.short	0x0002
        /*0022*/ 	.short	0x000c
        /*0024*/ 	.byte	0x00, 0xf0, 0x11, 0x00


	//----- nvinfo : EIATTR_KPARAM_INFO
	.align		4
.L_263:
        /*0028*/ 	.byte	0x04, 0x17
        /*002a*/ 	.short	(.L_265 - .L_264)
.L_264:
        /*002c*/ 	.word	0x00000000
        /*0030*/ 	.short	0x0001
        /*0032*/ 	.short	0x0008
        /*0034*/ 	.byte	0x00, 0xf0, 0x11, 0x00


	//----- nvinfo : EIATTR_KPARAM_INFO
	.align		4
.L_265:
        /*0038*/ 	.byte	0x04, 0x17
        /*003a*/ 	.short	(.L_267 - .L_266)
.L_266:
        /*003c*/ 	.word	0x00000000
        /*0040*/ 	.short	0x0000
        /*0042*/ 	.short	0x0000
        /*0044*/ 	.byte	0x00, 0xf5, 0x21, 0x00


	//----- nvinfo : EIATTR_SPARSE_MMA_MASK
	.align		4
.L_267:
        /*0048*/ 	.byte	0x03, 0x50
        /*004a*/ 	.short	0x0000


	//----- nvinfo : EIATTR_MAXREG_COUNT
	.align		4
        /*004c*/ 	.byte	0x03, 0x1b
        /*004e*/ 	.short	0x00ff


	//----- nvinfo : EIATTR_MERCURY_ISA_VERSION
	.align		4
        /*0050*/ 	.byte	0x03, 0x5f
        /*0052*/ 	.short	0x0101


	//----- nvinfo : EIATTR_VRC_CTA_INIT_COUNT
	.align		4
        /*0054*/ 	.byte	0x02, 0x4a
	.zero		1
	.zero		1


	//----- nvinfo : EIATTR_EXIT_INSTR_OFFSETS
	.align		4
        /*0058*/ 	.byte	0x04, 0x1c
        /*005a*/ 	.short	(.L_269 - .L_268)


	//   ....[0]....
.L_268:
        /*005c*/ 	.word	0x000000c0


	//   ....[1]....
        /*0060*/ 	.word	0x00000180


	//----- nvinfo : EIATTR_CBANK_PARAM_SIZE
	.align		4
.L_269:
        /*0064*/ 	.byte	0x03, 0x19
        /*0066*/ 	.short	0x0018


	//----- nvinfo : EIATTR_PARAM_CBANK
	.align		4
        /*0068*/ 	.byte	0x04, 0x0a
        /*006a*/ 	.short	(.L_271 - .L_270)
	.align		4
.L_270:
        /*006c*/ 	.word	index@(.nv.constant0._Z11conj_kernelPK7double2jjPS_)
        /*0070*/ 	.short	0x0380
        /*0072*/ 	.short	0x0018


	//----- nvinfo : EIATTR_SW_WAR
	.align		4
.L_271:
        /*0074*/ 	.byte	0x04, 0x36
        /*0076*/ 	.short	(.L_273 - .L_272)
.L_272:
        /*0078*/ 	.word	0x00000008
.L_273:


//--------------------- .nv.info._Z10pow_kernelPKddjjPd --------------------------
	.section	.nv.info._Z10pow_kernelPKddjjPd,"",@"SHT_CUDA_INFO"
	.sectionflags	@""
	.align	4


	//----- nvinfo : EIATTR_CUDA_API_VERSION
	.align		4
        /*0000*/ 	.byte	0x04, 0x37
        /*0002*/ 	.short	(.L_275 - .L_274)
.L_274:
        /*0004*/ 	.word	0x00000082


	//----- nvinfo : EIATTR_KPARAM_INFO
	.align		4
.L_275:
        /*0008*/ 	.byte	0x04, 0x17
        /*000a*/ 	.short	(.L_277 - .L_276)
.L_276:
        /*000c*/ 	.word	0x00000000
        /*0010*/ 	.short	0x0004
        /*0012*/ 	.short	0x0018
        /*0014*/ 	.byte	0x00, 0xf5, 0x21, 0x00


	//----- nvinfo : EIATTR_KPARAM_INFO
	.align		4
.L_277:
        /*0018*/ 	.byte	0x04, 0x17
        /*001a*/ 	.short	(.L_279 - .L_278)
.L_278:
        /*001c*/ 	.word	0x00000000
        /*0020*/ 	.short	0x0003
        /*0022*/ 	.short	0x0014
        /*0024*/ 	.byte	0x00, 0xf0, 0x11, 0x00


	//----- nvinfo : EIATTR_KPARAM_INFO
	.align		4
.L_279:
        /*0028*/ 	.byte	0x04, 0x17
        /*002a*/ 	.short	(.L_281 - .L_280)
.L_280:
        /*002c*/ 	.word	0x00000000
        /*0030*/ 	.short	0x0002
        /*0032*/ 	.short	0x0010
        /*0034*/ 	.byte	0x00, 0xf0, 0x11, 0x00


	//----- nvinfo : EIATTR_KPARAM_INFO
	.align		4
.L_281:
        /*0038*/ 	.byte	0x04, 0x17
        /*003a*/ 	.short	(.L_283 - .L_282)
.L_282:
        /*003c*/ 	.word	0x00000000
        /*0040*/ 	.short	0x0001
        /*0042*/ 	.short	0x0008
        /*0044*/ 	.byte	0x00, 0xf0, 0x21, 0x00


	//----- nvinfo : EIATTR_KPARAM_INFO
	.align		4
.L_283:
        /*0048*/ 	.byte	0x04, 0x17
        /*004a*/ 	.short	(.L_285 - .L_284)
.L_284:
        /*004c*/ 	.word	0x00000000
        /*0050*/ 	.short	0x0000
        /*0052*/ 	.short	0x0000
        /*0054*/ 	.byte	0x00, 0xf5, 0x21, 0x00


	//----- nvinfo : EIATTR_SPARSE_MMA_MASK
	.align		4
.L_285:
        /*0058*/ 	.byte	0x03, 0x50
        /*005a*/ 	.short	0x0000


	//----- nvinfo : EIATTR_MAXREG_COUNT
	.align		4
        /*005c*/ 	.byte	0x03, 0x1b
        /*005e*/ 	.short	0x00ff


	//----- nvinfo : EIATTR_MERCURY_ISA_VERSION
	.align		4
        /*0060*/ 	.byte	0x03, 0x5f
        /*0062*/ 	.short	0x0101


	//----- nvinfo : EIATTR_VRC_CTA_INIT_COUNT
	.align		4
        /*0064*/ 	.byte	0x02, 0x4a
	.zero		1
	.zero		1


	//----- nvinfo : EIATTR_EXIT_INSTR_OFFSETS
	.align		4
        /*0068*/ 	.byte	0x04, 0x1c
        /*006a*/ 	.short	(.L_287 - .L_286)


	//   ....[0]....
.L_286:
        /*006c*/ 	.word	0x000000c0


	//   ....[1]....
        /*0070*/ 	.word	0x00000620


	//----- nvinfo : EIATTR_CRS_STACK_SIZE
	.align		4
.L_287:
        /*0074*/ 	.byte	0x04, 0x1e
        /*0076*/ 	.short	(.L_289 - .L_288)
.L_288:
        /*0078*/ 	.word	0x00000000


	//----- nvinfo : EIATTR_CBANK_PARAM_SIZE
	.align		4
.L_289:
        /*007c*/ 	.byte	0x03, 0x19
        /*007e*/ 	.short	0x0020


	//----- nvinfo : EIATTR_PARAM_CBANK
	.align		4
        /*0080*/ 	.byte	0x04, 0x0a
        /*0082*/ 	.short	(.L_291 - .L_290)
	.align		4
.L_290:
        /*0084*/ 	.word	index@(.nv.constant0._Z10pow_kernelPKddjjPd)
        /*0088*/ 	.short	0x0380
        /*008a*/ 	.short	0x0020


	//----- nvinfo : EIATTR_SW_WAR
	.align		4
.L_291:
        /*008c*/ 	.byte	0x04, 0x36
        /*008e*/ 	.short	(.L_293 - .L_292)
.L_292:
        /*0090*/ 	.word	0x00000008
.L_293:


//--------------------- .nv.info._Z20make_complex2_kernelPKdS0_jjP7double2 --------------------------
	.section	.nv.info._Z20make_complex2_kernelPKdS0_jjP7double2,"",@"SHT_CUDA_INFO"
	.sectionflags	@""
	.align	4


	//----- nvinfo : EIATTR_CUDA_API_VERSION
	.align		4
        /*0000*/ 	.byte	0x04, 0x37
        /*0002*/ 	.short	(.L_295 - .L_294)
.L_294:
        /*0004*/ 	.word	0x00000082


	//----- nvinfo : EIATTR_KPARAM_INFO
	.align		4
.L_295:
        /*0008*/ 	.byte	0x04, 0x17
        /*000a*/ 	.short	(.L_297 - .L_296)
.L_296:
        /*000c*/ 	.word	0x00000000
        /*0010*/ 	.short	0x0004
        /*0012*/ 	.short	0x0018
        /*0014*/ 	.byte	0x00, 0xf5, 0x21, 0x00


	//----- nvinfo : EIATTR_KPARAM_INFO
	.align		4
.L_297:
        /*0018*/ 	.byte	0x04, 0x17
        /*001a*/ 	.short	(.L_299 - .L_298)
.L_298:
        /*001c*/ 	.word	0x00000000
        /*0020*/ 	.short	0x0003
        /*0022*/ 	.short	0x0014
        /*0024*/ 	.byte	0x00, 0xf0, 0x11, 0x00


	//----- nvinfo : EIATTR_KPARAM_INFO
	.align		4
.L_299:
        /*0028*/ 	.byte	0x04, 0x17
        /*002a*/ 	.short	(.L_301 - .L_300)
.L_300:
        /*002c*/ 	.word	0x00000000
        /*0030*/ 	.short	0x0002
        /*0032*/ 	.short	0x0010
        /*0034*/ 	.byte	0x00, 0xf0, 0x11, 0x00


	//----- nvinfo : EIATTR_KPARAM_INFO
	.align		4
.L_301:
        /*0038*/ 	.byte	0x04, 0x17
        /*003a*/ 	.short	(.L_303 - .L_302)
.L_302:
        /*003c*/ 	.word	0x00000000
        /*0040*/ 	.short	0x0001
        /*0042*/ 	.short	0x0008
        /*0044*/ 	.byte	0x00, 0xf5, 0x21, 0x00


	//----- nvinfo : EIATTR_KPARAM_INFO
	.align		4
.L_303:
        /*0048*/ 	.byte	0x04, 0x17
        /*004a*/ 	.short	(.L_305 - .L_304)
.L_304:
        /*004c*/ 	.word	0x00000000
        /*0050*/ 	.short	0x0000
        /*0052*/ 	.short	0x0000
        /*0054*/ 	.byte	0x00, 0xf5, 0x21, 0x00


	//----- nvinfo : EIATTR_SPARSE_MMA_MASK
	.align		4
.L_305:
        /*0058*/ 	.byte	0x03, 0x50
        /*005a*/ 	.short	0x0000


	//----- nvinfo : EIATTR_MAXREG_COUNT
	.align		4
        /*005c*/ 	.byte	0x03, 0x1b
        /*005e*/ 	.short	0x00ff


	//----- nvinfo : EIATTR_MERCURY_ISA_VERSION
	.align		4
        /*0060*/ 	.byte	0x03, 0x5f
        /*0062*/ 	.short	0x0101


	//----- nvinfo : EIATTR_VRC_CTA_INIT_COUNT
	.align		4
        /*0064*/ 	.byte	0x02, 0x4a
	.zero		1
	.zero		1


	//----- nvinfo : EIATTR_EXIT_INSTR_OFFSETS
	.align		4
        /*0068*/ 	.byte	0x04, 0x1c
        /*006a*/ 	.short	(.L_307 - .L_306)


	//   ....[0]....
.L_306:
        /*006c*/ 	.word	0x000000c0


	//   ....[1]....
        /*0070*/ 	.word	0x00000180


	//----- nvinfo : EIATTR_CBANK_PARAM_SIZE
	.align		4
.L_307:
        /*0074*/ 	.byte	0x03, 0x19
        /*0076*/ 	.short	0x0020


	//----- nvinfo : EIATTR_PARAM_CBANK
	.align		4
        /*0078*/ 	.byte	0x04, 0x0a
        /*007a*/ 	.short	(.L_309 - .L_308)
	.align		4
.L_308:
        /*007c*/ 	.word	index@(.nv.constant0._Z20make_complex2_kernelPKdS0_jjP7double2)
        /*0080*/ 	.short	0x0380
        /*0082*/ 	.short	0x0020


	//----- nvinfo : EIATTR_SW_WAR
	.align		4
.L_309:
        /*0084*/ 	.byte	0x04, 0x36
        /*0086*/ 	.short	(.L_311 - .L_310)
.L_310:
        /*0088*/ 	.word	0x00000008
.L_311:


//--------------------- .nv.info._Z19make_complex_kernelPKdjjP7double2 --------------------------
	.section	.nv.info._Z19make_complex_kernelPKdjjP7double2,"",@"SHT_CUDA_INFO"
	.sectionflags	@""
	.align	4


	//----- nvinfo : EIATTR_CUDA_API_VERSION
	.align		4
        /*0000*/ 	.byte	0x04, 0x37
        /*0002*/ 	.short	(.L_313 - .L_312)
.L_312:
        /*0004*/ 	.word	0x00000082


	//----- nvinfo : EIATTR_KPARAM_INFO
	.align		4
.L_313:
        /*0008*/ 	.byte	0x04, 0x17
        /*000a*/ 	.short	(.L_315 - .L_314)
.L_314:
        /*000c*/ 	.word	0x00000000
        /*0010*/ 	.short	0x0003
        /*0012*/ 	.short	0x0010
        /*0014*/ 	.byte	0x00, 0xf5, 0x21, 0x00


	//----- nvinfo : EIATTR_KPARAM_INFO
	.align		4
.L_315:
        /*0018*/ 	.byte	0x04, 0x17
        /*001a*/ 	.short	(.L_317 - .L_316)
.L_316:
        /*001c*/ 	.word	0x00000000
        /*0020*/ 	.short	0x0002
        /*0022*/ 	.short	0x000c
        /*0024*/ 	.byte	0x00, 0xf0, 0x11, 0x00


	//----- nvinfo : EIATTR_KPARAM_INFO
	.align		4
.L_317:
        /*0028*/ 	.byte	0x04, 0x17
        /*002a*/ 	.short	(.L_319 - .L_318)
.L_318:
        /*002c*/ 	.word	0x00000000
        /*0030*/ 	.short	0x0001
        /*0032*/ 	.short	0x0008
        /*0034*/ 	.byte	0x00, 0xf0, 0x11, 0x00


	//----- nvinfo : EIATTR_KPARAM_INFO
	.align		4
.L_319:
        /*0038*/ 	.byte	0x04, 0x17
        /*003a*/ 	.short	(.L_321 - .L_320)
.L_320:
        /*003c*/ 	.word	0x00000000
        /*0040*/ 	.short	0x0000
        /*0042*/ 	.short	0x0000
        /*0044*/ 	.byte	0x00, 0xf5, 0x21, 0x00


	//----- nvinfo : EIATTR_SPARSE_MMA_MASK
	.align		4
.L_321:
        /*0048*/ 	.byte	0x03, 0x50
        /*004a*/ 	.short	0x0000


	//----- nvinfo : EIATTR_MAXREG_COUNT
	.align		4
        /*004c*/ 	.byte	0x03, 0x1b
        /*004e*/ 	.short	0x00ff


	//----- nvinfo : EIATTR_MERCURY_ISA_VERSION
	.align		4
        /*0050*/ 	.byte	0x03, 0x5f
        /*0052*/ 	.short	0x0101


	//----- nvinfo : EIATTR_VRC_CTA_INIT_COUNT
	.align		4
        /*0054*/ 	.byte	0x02, 0x4a
	.zero		1
	.zero		1


	//----- nvinfo : EIATTR_EXIT_INSTR_OFFSETS
	.align		4
        /*0058*/ 	.byte	0x04, 0x1c
        /*005a*/ 	.short	(.L_323 - .L_322)


	//   ....[0]....
.L_322:
        /*005c*/ 	.word	0x000000c0


	//   ....[1]....
        /*0060*/ 	.word	0x00000160


	//----- nvinfo : EIATTR_CBANK_PARAM_SIZE
	.align		4
.L_323:
        /*0064*/ 	.byte	0x03, 0x19
        /*0066*/ 	.short	0x0018


	//----- nvinfo : EIATTR_PARAM_CBANK
	.align		4
        /*0068*/ 	.byte	0x04, 0x0a
        /*006a*/ 	.short	(.L_325 - .L_324)
	.align		4
.L_324:
        /*006c*/ 	.word	index@(.nv.constant0._Z19make_complex_kernelPKdjjP7double2)
        /*0070*/ 	.short	0x0380
        /*0072*/ 	.short	0x0018


	//----- nvinfo : EIATTR_SW_WAR
	.align		4
.L_325:
        /*0074*/ 	.byte	0x04, 0x36
        /*0076*/ 	.short	(.L_327 - .L_326)
.L_326:
        /*0078*/ 	.word	0x00000008
.L_327:


//--------------------- .nv.info._Z11sqrt_kernelPKdjjPd --------------------------
	.section	.nv.info._Z11sqrt_kernelPKdjjPd,"",@"SHT_CUDA_INFO"
	.sectionflags	@""
	.align	4


	//----- nvinfo : EIATTR_CUDA_API_VERSION
	.align		4
        /*0000*/ 	.byte	0x04, 0x37
        /*0002*/ 	.short	(.L_329 - .L_328)
.L_328:
        /*0004*/ 	.word	0x00000082


	//----- nvinfo : EIATTR_KPARAM_INFO
	.align		4
.L_329:
        /*0008*/ 	.byte	0x04, 0x17
        /*000a*/ 	.short	(.L_331 - .L_330)
.L_330:
        /*000c*/ 	.word	0x00000000
        /*0010*/ 	.short	0x0003
        /*0012*/ 	.short	0x0010
        /*0014*/ 	.byte	0x00, 0xf5, 0x21, 0x00


	//----- nvinfo : EIATTR_KPARAM_INFO
	.align		4
.L_331:
        /*0018*/ 	.byte	0x04, 0x17
        /*001a*/ 	.short	(.L_333 - .L_332)
.L_332:
        /*001c*/ 	.word	0x00000000
        /*0020*/ 	.short	0x0002
        /*0022*/ 	.short	0x000c
        /*0024*/ 	.byte	0x00, 0xf0, 0x11, 0x00


	//----- nvinfo : EIATTR_KPARAM_INFO
	.align		4
.L_333:
        /*0028*/ 	.byte	0x04, 0x17
        /*002a*/ 	.short	(.L_335 - .L_334)
.L_334:
        /*002c*/ 	.word	0x00000000
        /*0030*/ 	.short	0x0001
        /*0032*/ 	.short	0x0008
        /*0034*/ 	.byte	0x00, 0xf0, 0x11, 0x00


	//----- nvinfo : EIATTR_KPARAM_INFO
	.align		4
.L_335:
        /*0038*/ 	.byte	0x04, 0x17
        /*003a*/ 	.short	(.L_337 - .L_336)
.L_336:
        /*003c*/ 	.word	0x00000000
        /*0040*/ 	.short	0x0000
        /*0042*/ 	.short	0x0000
        /*0044*/ 	.byte	0x00, 0xf5, 0x21, 0x00


	//----- nvinfo : EIATTR_SPARSE_MMA_MASK
	.align		4
.L_337:
        /*0048*/ 	.byte	0x03, 0x50
        /*004a*/ 	.short	0x0000


	//----- nvinfo : EIATTR_MAXREG_COUNT
	.align		4
        /*004c*/ 	.byte	0x03, 0x1b
        /*004e*/ 	.short	0x00ff


	//----- nvinfo : EIATTR_MERCURY_ISA_VERSION
	.align		4
        /*0050*/ 	.byte	0x03, 0x5f
        /*0052*/ 	.short	0x0101


	//----- nvinfo : EIATTR_VRC_CTA_INIT_COUNT
	.align		4
        /*0054*/ 	.byte	0x02, 0x4a
	.zero		1
	.zero		1


	//----- nvinfo : EIATTR_EXIT_INSTR_OFFSETS
	.align		4
        /*0058*/ 	.byte	0x04, 0x1c
        /*005a*/ 	.short	(.L_339 - .L_338)


	//   ....[0]....
.L_338:
        /*005c*/ 	.word	0x000000c0


	//   ....[1]....
        /*0060*/ 	.word	0x000002b0


	//----- nvinfo : EIATTR_CRS_STACK_SIZE
	.align		4
.L_339:
        /*0064*/ 	.byte	0x04, 0x1e
        /*0066*/ 	.short	(.L_341 - .L_340)
.L_340:
        /*0068*/ 	.word	0x00000000


	//----- nvinfo : EIATTR_CBANK_PARAM_SIZE
	.align		4
.L_341:
        /*006c*/ 	.byte	0x03, 0x19
        /*006e*/ 	.short	0x0018


	//----- nvinfo : EIATTR_PARAM_CBANK
	.align		4
        /*0070*/ 	.byte	0x04, 0x0a
        /*0072*/ 	.short	(.L_343 - .L_342)
	.align		4
.L_342:
        /*0074*/ 	.word	index@(.nv.constant0._Z11sqrt_kernelPKdjjPd)
        /*0078*/ 	.short	0x0380
        /*007a*/ 	.short	0x0018


	//----- nvinfo : EIATTR_SW_WAR
	.align		4
.L_343:
        /*007c*/ 	.byte	0x04, 0x36
        /*007e*/ 	.short	(.L_345 - .L_344)
.L_344:
        /*0080*/ 	.word	0x00000008
.L_345:


//--------------------- .nv.info._Z10abs_kernelPK7double2jjPd --------------------------
	.section	.nv.info._Z10abs_kernelPK7double2jjPd,"",@"SHT_CUDA_INFO"
	.sectionflags	@""
	.align	4


	//----- nvinfo : EIATTR_CUDA_API_VERSION
	.align		4
        /*0000*/ 	.byte	0x04, 0x37
        /*0002*/ 	.short	(.L_347 - .L_346)
.L_346:
        /*0004*/ 	.word	0x00000082


	//----- nvinfo : EIATTR_KPARAM_INFO
	.align		4
.L_347:
        /*0008*/ 	.byte	0x04, 0x17
        /*000a*/ 	.short	(.L_349 - .L_348)
.L_348:
        /*000c*/ 	.word	0x00000000
        /*0010*/ 	.short	0x0003
        /*0012*/ 	.short	0x0010
        /*0014*/ 	.byte	0x00, 0xf5, 0x21, 0x00


	//----- nvinfo : EIATTR_KPARAM_INFO
	.align		4
.L_349:
        /*0018*/ 	.byte	0x04, 0x17
        /*001a*/ 	.short	(.L_351 - .L_350)
.L_350:
        /*001c*/ 	.word	0x00000000
        /*0020*/ 	.short	0x0002
        /*0022*/ 	.short	0x000c
        /*0024*/ 	.byte	0x00, 0xf0, 0x11, 0x00


	//----- nvinfo : EIATTR_KPARAM_INFO
	.align		4
.L_351:
        /*0028*/ 	.byte	0x04, 0x17
        /*002a*/ 	.short	(.L_353 - .L_352)
.L_352:
        /*002c*/ 	.word	0x00000000
        /*0030*/ 	.short	0x0001
        /*0032*/ 	.short	0x0008
        /*0034*/ 	.byte	0x00, 0xf0, 0x11, 0x00


	//----- nvinfo : EIATTR_KPARAM_INFO
	.align		4
.L_353:
        /*0038*/ 	.byte	0x04, 0x17
        /*003a*/ 	.short	(.L_355 - .L_354)
.L_354:
        /*003c*/ 	.word	0x00000000
        /*0040*/ 	.short	0x0000
        /*0042*/ 	.short	0x0000
        /*0044*/ 	.byte	0x00, 0xf5, 0x21, 0x00


	//----- nvinfo : EIATTR_SPARSE_MMA_MASK
	.align		4
.L_355:
        /*0048*/ 	.byte	0x03, 0x50
        /*004a*/ 	.short	0x0000


	//----- nvinfo : EIATTR_MAXREG_COUNT
	.align		4
        /*004c*/ 	.byte	0x03, 0x1b
        /*004e*/ 	.short	0x00ff


	//----- nvinfo : EIATTR_MERCURY_ISA_VERSION
	.align		4
        /*0050*/ 	.byte	0x03, 0x5f
        /*0052*/ 	.short	0x0101


	//----- nvinfo : EIATTR_VRC_CTA_INIT_COUNT
	.align		4
        /*0054*/ 	.byte	0x02, 0x4a
	.zero		1
	.zero		1


	//----- nvinfo : EIATTR_EXIT_INSTR_OFFSETS
	.align		4
        /*0058*/ 	.byte	0x04, 0x1c
        /*005a*/ 	.short	(.L_357 - .L_356)


	//   ....[0]....
.L_356:
        /*005c*/ 	.word	0x000000c0


	//   ....[1]....
        /*0060*/ 	.word	0x000002d0


	//----- nvinfo : EIATTR_CRS_STACK_SIZE
	.align		4
.L_357:
        /*0064*/ 	.byte	0x04, 0x1e
        /*0066*/ 	.short	(.L_359 - .L_358)
.L_358:
        /*0068*/ 	.word	0x00000000


	//----- nvinfo : EIATTR_CBANK_PARAM_SIZE
	.align		4
.L_359:
        /*006c*/ 	.byte	0x03, 0x19
        /*006e*/ 	.short	0x0018


	//----- nvinfo : EIATTR_PARAM_CBANK
	.align		4
        /*0070*/ 	.byte	0x04, 0x0a
        /*0072*/ 	.short	(.L_361 - .L_360)
	.align		4
.L_360:
        /*0074*/ 	.word	index@(.nv.constant0._Z10abs_kernelPK7double2jjPd)
        /*0078*/ 	.short	0x0380
        /*007a*/ 	.short	0x0018


	//----- nvinfo : EIATTR_SW_WAR
	.align		4
.L_361:
        /*007c*/ 	.byte	0x04, 0x36
        /*007e*/ 	.short	(.L_363 - .L_362)
.L_362:
        /*0080*/ 	.word	0x00000008
.L_363:


//--------------------- .nv.info._Z23hadamard_product_kernelPK7double2S1_jjPS_ --------------------------
	.section	.nv.info._Z23hadamard_product_kernelPK7double2S1_jjPS_,"",@"SHT_CUDA_INFO"
	.sectionflags	@""
	.align	4


	//----- nvinfo : EIATTR_CUDA_API_VERSION
	.align		4
        /*0000*/ 	.byte	0x04, 0x37
        /*0002*/ 	.short	(.L_365 - .L_364)
.L_364:
        /*0004*/ 	.word	0x00000082


	//----- nvinfo : EIATTR_KPARAM_INFO
	.align		4
.L_365:
        /*0008*/ 	.byte	0x04, 0x17
        /*000a*/ 	.short	(.L_367 - .L_366)
.L_366:
        /*000c*/ 	.word	0x00000000
        /*0010*/ 	.short	0x0004
        /*0012*/ 	.short	0x0018
        /*0014*/ 	.byte	0x00, 0xf5, 0x21, 0x00


	//----- nvinfo : EIATTR_KPARAM_INFO
	.align		4
.L_367:
        /*0018*/ 	.byte	0x04, 0x17
        /*001a*/ 	.short	(.L_369 - .L_368)
.L_368:
        /*001c*/ 	.word	0x00000000
        /*0020*/ 	.short	0x0003
        /*0022*/ 	.short	0x0014
        /*0024*/ 	.byte	0x00, 0xf0, 0x11, 0x00


	//----- nvinfo : EIATTR_KPARAM_INFO
	.align		4
.L_369:
        /*0028*/ 	.byte	0x04, 0x17
        /*002a*/ 	.short	(.L_371 - .L_370)
.L_370:
        /*002c*/ 	.word	0x00000000
        /*0030*/ 	.short	0x0002
        /*0032*/ 	.short	0x0010
        /*0034*/ 	.byte	0x00, 0xf0, 0x11, 0x00


	//----- nvinfo : EIATTR_KPARAM_INFO
	.align		4
.L_371:
        /*0038*/ 	.byte	0x04, 0x17
        /*003a*/ 	.short	(.L_373 - .L_372)
.L_372:
        /*003c*/ 	.word	0x00000000
        /*0040*/ 	.short	0x0001
        /*0042*/ 	.short	0x0008
        /*0044*/ 	.byte	0x00, 0xf5, 0x21, 0x00


	//----- nvinfo : EIATTR_KPARAM_INFO
	.align		4
.L_373:
        /*0048*/ 	.byte	0x04, 0x17
        /*004a*/ 	.short	(.L_375 - .L_374)
.L_374:
        /*004c*/ 	.word	0x00000000
        /*0050*/ 	.short	0x0000
        /*0052*/ 	.short	0x0000
        /*0054*/ 	.byte	0x00, 0xf5, 0x21, 0x00


	//----- nvinfo : EIATTR_SPARSE_MMA_MASK
	.align		4
.L_375:
        /*0058*/ 	.byte	0x03, 0x50
        /*005a*/ 	.short	0x0000


	//----- nvinfo : EIATTR_MAXREG_COUNT
	.align		4
        /*005c*/ 	.byte	0x03, 0x1b
        /*005e*/ 	.short	0x00ff


	//----- nvinfo : EIATTR_MERCURY_ISA_VERSION
	.align		4
        /*0060*/ 	.byte	0x03, 0x5f
        /*0062*/ 	.short	0x0101


	//----- nvinfo : EIATTR_VRC_CTA_INIT_COUNT
	.align		4
        /*0064*/ 	.byte	0x02, 0x4a
	.zero		1
	.zero		1


	//----- nvinfo : EIATTR_EXIT_INSTR_OFFSETS
	.align		4
        /*0068*/ 	.byte	0x04, 0x1c
        /*006a*/ 	.short	(.L_377 - .L_376)


	//   ....[0]....
.L_376:
        /*006c*/ 	.word	0x000000c0


	//   ....[1]....
        /*0070*/ 	.word	0x000001c0


	//----- nvinfo : EIATTR_CBANK_PARAM_SIZE
	.align		4
.L_377:
        /*0074*/ 	.byte	0x03, 0x19
        /*0076*/ 	.short	0x0020


	//----- nvinfo : EIATTR_PARAM_CBANK
	.align		4
        /*0078*/ 	.byte	0x04, 0x0a
        /*007a*/ 	.short	(.L_379 - .L_378)
	.align		4
.L_378:
        /*007c*/ 	.word	index@(.nv.constant0._Z23hadamard_product_kernelPK7double2S1_jjPS_)
        /*0080*/ 	.short	0x0380
        /*0082*/ 	.short	0x0020


	//----- nvinfo : EIATTR_SW_WAR
	.align		4
.L_379:
        /*0084*/ 	.byte	0x04, 0x36
        /*0086*/ 	.short	(.L_381 - .L_380)
.L_380:
        /*0088*/ 	.word	0x00000008
.L_381:


//--------------------- .nv.info._Z17reciprocal_kernelPK7double2jjPS_ --------------------------
	.section	.nv.info._Z17reciprocal_kernelPK7double2jjPS_,"",@"SHT_CUDA_INFO"
	.sectionflags	@""
	.align	4


	//----- nvinfo : EIATTR_CUDA_API_VERSION
	.align		4
        /*0000*/ 	.byte	0x04, 0x37
        /*0002*/ 	.short	(.L_383 - .L_382)
.L_382:
        /*0004*/ 	.word	0x00000082


	//----- nvinfo : EIATTR_KPARAM_INFO
	.align		4
.L_383:
        /*0008*/ 	.byte	0x04, 0x17
        /*000a*/ 	.short	(.L_385 - .L_384)
.L_384:
        /*000c*/ 	.word	0x00000000
        /*0010*/ 	.short	0x0003
        /*0012*/ 	.short	0x0010
        /*0014*/ 	.byte	0x00, 0xf5, 0x21, 0x00


	//----- nvinfo : EIATTR_KPARAM_INFO
	.align		4
.L_385:
        /*0018*/ 	.byte	0x04, 0x17
        /*001a*/ 	.short	(.L_387 - .L_386)
.L_386:
        /*001c*/ 	.word	0x00000000
        /*0020*/ 	.short	0x0002
        /*0022*/ 	.short	0x000c
        /*0024*/ 	.byte	0x00, 0xf0, 0x11, 0x00


	//----- nvinfo : EIATTR_KPARAM_INFO
	.align		4
.L_387:
        /*0028*/ 	.byte	0x04, 0x17
        /*002a*/ 	.short	(.L_389 - .L_388)
.L_388:
        /*002c*/ 	.word	0x00000000
        /*0030*/ 	.short	0x0001
        /*0032*/ 	.short	0x0008
        /*0034*/ 	.byte	0x00, 0xf0, 0x11, 0x00


	//----- nvinfo : EIATTR_KPARAM_INFO
	.align		4
.L_389:
        /*0038*/ 	.byte	0x04, 0x17
        /*003a*/ 	.short	(.L_391 - .L_390)
.L_390:
        /*003c*/ 	.word	0x00000000
        /*0040*/ 	.short	0x0000
        /*0042*/ 	.short	0x0000
        /*0044*/ 	.byte	0x00, 0xf5, 0x21, 0x00


	//----- nvinfo : EIATTR_SPARSE_MMA_MASK
	.align		4
.L_391:
        /*0048*/ 	.byte	0x03, 0x50
        /*004a*/ 	.short	0x0000


	//----- nvinfo : EIATTR_MAXREG_COUNT
	.align		4
        /*004c*/ 	.byte	0x03, 0x1b
        /*004e*/ 	.short	0x00ff


	//----- nvinfo : EIATTR_MERCURY_ISA_VERSION
	.align		4
        /*0050*/ 	.byte	0x03, 0x5f
        /*0052*/ 	.short	0x0101


	//----- nvinfo : EIATTR_VRC_CTA_INIT_COUNT
	.align		4
        /*0054*/ 	.byte	0x02, 0x4a
	.zero		1
	.zero		1


	//----- nvinfo : EIATTR_EXIT_INSTR_OFFSETS
	.align		4
        /*0058*/ 	.byte	0x04, 0x1c
        /*005a*/ 	.short	(.L_393 - .L_392)


	//   ....[0]....
.L_392:
        /*005c*/ 	.word	0x000000c0


	//   ....[1]....
        /*0060*/ 	.word	0x00000460


	//----- nvinfo : EIATTR_CRS_STACK_SIZE
	.align		4
.L_393:
        /*0064*/ 	.byte	0x04, 0x1e
        /*0066*/ 	.short	(.L_395 - .L_394)
.L_394:
        /*0068*/ 	.word	0x00000000


	//----- nvinfo : EIATTR_CBANK_PARAM_SIZE
	.align		4
.L_395:
        /*006c*/ 	.byte	0x03, 0x19
        /*006e*/ 	.short	0x0018


	//----- nvinfo : EIATTR_PARAM_CBANK
	.align		4
        /*0070*/ 	.byte	0x04, 0x0a
        /*0072*/ 	.short	(.L_397 - .L_396)
	.align		4
.L_396:
        /*0074*/ 	.word	index@(.nv.constant0._Z17reciprocal_kernelPK7double2jjPS_)
        /*0078*/ 	.short	0x0380
        /*007a*/ 	.short	0x0018


	//----- nvinfo : EIATTR_SW_WAR
	.align		4
.L_397:
        /*007c*/ 	.byte	0x04, 0x36
        /*007e*/ 	.short	(.L_399 - .L_398)
.L_398:
        /*0080*/ 	.word	0x00000008
.L_399:


//--------------------- .nv.info._Z19set_diagonal_kernelPKdjPd --------------------------
	.section	.nv.info._Z19set_diagonal_kernelPKdjPd,"",@"SHT_CUDA_INFO"
	.sectionflags	@""
	.align	4


	//----- nvinfo : EIATTR_CUDA_API_VERSION
	.align		4
        /*0000*/ 	.byte	0x04, 0x37
        /*0002*/ 	.short	(.L_401 - .L_400)
.L_400:
        /*0004*/ 	.word	0x00000082


	//----- nvinfo : EIATTR_KPARAM_INFO
	.align		4
.L_401:
        /*0008*/ 	.byte	0x04, 0x17
        /*000a*/ 	.short	(.L_403 - .L_402)
.L_402:
        /*000c*/ 	.word	0x00000000
        /*0010*/ 	.short	0x0002
        /*0012*/ 	.short	0x0010
        /*0014*/ 	.byte	0x00, 0xf5, 0x21, 0x00


	//----- nvinfo : EIATTR_KPARAM_INFO
	.align		4
.L_403:
        /*0018*/ 	.byte	0x04, 0x17
        /*001a*/ 	.short	(.L_405 - .L_404)
.L_404:
        /*001c*/ 	.word	0x00000000
        /*0020*/ 	.short	0x0001
        /*0022*/ 	.short	0x0008
        /*0024*/ 	.byte	0x00, 0xf0, 0x11, 0x00


	//----- nvinfo : EIATTR_KPARAM_INFO
	.align		4
.L_405:
        /*0028*/ 	.byte	0x04, 0x17
        /*002a*/ 	.short	(.L_407 - .L_406)
.L_406:
        /*002c*/ 	.word	0x00000000
        /*0030*/ 	.short	0x0000
        /*0032*/ 	.short	0x0000
        /*0034*/ 	.byte	0x00, 0xf5, 0x21, 0x00


	//----- nvinfo : EIATTR_SPARSE_MMA_MASK
	.align		4
.L_407:
        /*0038*/ 	.byte	0x03, 0x50
        /*003a*/ 	.short	0x0000


	//----- nvinfo : EIATTR_MAXREG_COUNT
	.align		4
        /*003c*/ 	.byte	0x03, 0x1b
        /*003e*/ 	.short	0x00ff


	//----- nvinfo : EIATTR_MERCURY_ISA_VERSION
	.align		4
        /*0040*/ 	.byte	0x03, 0x5f
        /*0042*/ 	.short	0x0101


	//----- nvinfo : EIATTR_VRC_CTA_INIT_COUNT
	.align		4
        /*0044*/ 	.byte	0x02, 0x4a
	.zero		1
	.zero		1


	//----- nvinfo : EIATTR_EXIT_INSTR_OFFSETS
	.align		4
        /*0048*/ 	.byte	0x04, 0x1c
        /*004a*/ 	.short	(.L_409 - .L_408)


	//   ....[0]....
.L_408:
        /*004c*/ 	.word	0x00000070


	//   ....[1]....
        /*0050*/ 	.word	0x00000100


	//----- nvinfo : EIATTR_CBANK_PARAM_SIZE
	.align		4
.L_409:
        /*0054*/ 	.byte	0x03, 0x19
        /*0056*/ 	.short	0x0018


	//----- nvinfo : EIATTR_PARAM_CBANK
	.align		4
        /*0058*/ 	.byte	0x04, 0x0a
        /*005a*/ 	.short	(.L_411 - .L_410)
	.align		4
.L_410:
        /*005c*/ 	.word	index@(.nv.constant0._Z19set_diagonal_kernelPKdjPd)
        /*0060*/ 	.short	0x0380
        /*0062*/ 	.short	0x0018


	//----- nvinfo : EIATTR_SW_WAR
	.align		4
.L_411:
        /*0064*/ 	.byte	0x04, 0x36
        /*0066*/ 	.short	(.L_413 - .L_412)
.L_412:
        /*0068*/ 	.word	0x00000008
.L_413:


//--------------------- .nv.info._Z21set_diagonal_kernel_cPK7double2jPS_ --------------------------
	.section	.nv.info._Z21set_diagonal_kernel_cPK7double2jPS_,"",@"SHT_CUDA_INFO"
	.sectionflags	@""
	.align	4


	//----- nvinfo : EIATTR_CUDA_API_VERSION
	.align		4
        /*0000*/ 	.byte	0x04, 0x37
        /*0002*/ 	.short	(.L_415 - .L_414)
.L_414:
        /*0004*/ 	.word	0x00000082


	//----- nvinfo : EIATTR_KPARAM_INFO
	.align		4
.L_415:
        /*0008*/ 	.byte	0x04, 0x17
        /*000a*/ 	.short	(.L_417 - .L_416)
.L_416:
        /*000c*/ 	.word	0x00000000
        /*0010*/ 	.short	0x0002
        /*0012*/ 	.short	0x0010
        /*0014*/ 	.byte	0x00, 0xf5, 0x21, 0x00


	//----- nvinfo : EIATTR_KPARAM_INFO
	.align		4
.L_417:
        /*0018*/ 	.byte	0x04, 0x17
        /*001a*/ 	.short	(.L_419 - .L_418)
.L_418:
        /*001c*/ 	.word	0x00000000
        /*0020*/ 	.short	0x0001
        /*0022*/ 	.short	0x0008
        /*0024*/ 	.byte	0x00, 0xf0, 0x11, 0x00


	//----- nvinfo : EIATTR_KPARAM_INFO
	.align		4
.L_419:
        /*0028*/ 	.byte	0x04, 0x17
        /*002a*/ 	.short	(.L_421 - .L_420)
.L_420:
        /*002c*/ 	.word	0x00000000
        /*0030*/ 	.short	0x0000
        /*0032*/ 	.short	0x0000
        /*0034*/ 	.byte	0x00, 0xf5, 0x21, 0x00


	//----- nvinfo : EIATTR_SPARSE_MMA_MASK
	.align		4
.L_421:
        /*0038*/ 	.byte	0x03, 0x50
        /*003a*/ 	.short	0x0000


	//----- nvinfo : EIATTR_MAXREG_COUNT
	.align		4
        /*003c*/ 	.byte	0x03, 0x1b
        /*003e*/ 	.short	0x00ff


	//----- nvinfo : EIATTR_MERCURY_ISA_VERSION
	.align		4
        /*0040*/ 	.byte	0x03, 0x5f
        /*0042*/ 	.short	0x0101


	//----- nvinfo : EIATTR_VRC_CTA_INIT_COUNT
	.align		4
        /*0044*/ 	.byte	0x02, 0x4a
	.zero		1
	.zero		1


	//----- nvinfo : EIATTR_EXIT_INSTR_OFFSETS
	.align		4
        /*0048*/ 	.byte	0x04, 0x1c
        /*004a*/ 	.short	(.L_423 - .L_422)


	//   ....[0]....
.L_422:
        /*004c*/ 	.word	0x00000070


	//   ....[1]....
        /*0050*/ 	.word	0x00000100


	//----- nvinfo : EIATTR_CBANK_PARAM_SIZE
	.align		4
.L_423:
        /*0054*/ 	.byte	0x03, 0x19
        /*0056*/ 	.short	0x0018


	//----- nvinfo : EIATTR_PARAM_CBANK
	.align		4
        /*0058*/ 	.byte	0x04, 0x0a
        /*005a*/ 	.short	(.L_425 - .L_424)
	.align		4
.L_424:
        /*005c*/ 	.word	index@(.nv.constant0._Z21set_diagonal_kernel_cPK7double2jPS_)
        /*0060*/ 	.short	0x0380
        /*0062*/ 	.short	0x0018


	//----- nvinfo : EIATTR_SW_WAR
	.align		4
.L_425:
        /*0064*/ 	.byte	0x04, 0x36
        /*0066*/ 	.short	(.L_427 - .L_426)
.L_426:
        /*0068*/ 	.word	0x00000008
.L_427:


//--------------------- .nv.info._Z19get_diagonal_kernelPKdjjPd --------------------------
	.section	.nv.info._Z19get_diagonal_kernelPKdjjPd,"",@"SHT_CUDA_INFO"
	.sectionflags	@""
	.align	4


	//----- nvinfo : EIATTR_CUDA_API_VERSION
	.align		4
        /*0000*/ 	.byte	0x04, 0x37
        /*0002*/ 	.short	(.L_429 - .L_428)
.L_428:
        /*0004*/ 	.word	0x00000082


	//----- nvinfo : EIATTR_KPARAM_INFO
	.align		4
.L_429:
        /*0008*/ 	.byte	0x04, 0x17
        /*000a*/ 	.short	(.L_431 - .L_430)
.L_430:
        /*000c*/ 	.word	0x00000000
        /*0010*/ 	.short	0x0003
        /*0012*/ 	.short	0x0010
        /*0014*/ 	.byte	0x00, 0xf5, 0x21, 0x00


	//----- nvinfo : EIATTR_KPARAM_INFO
	.align		4
.L_431:
        /*0018*/ 	.byte	0x04, 0x17
        /*001a*/ 	.short	(.L_433 - .L_432)
.L_432:
        /*001c*/ 	.word	0x00000000
        /*0020*/ 	.short	0x0002
        /*0022*/ 	.short	0x000c
        /*0024*/ 	.byte	0x00, 0xf0, 0x11, 0x00


	//----- nvinfo : EIATTR_KPARAM_INFO
	.align		4
.L_433:
        /*0028*/ 	.byte	0x04, 0x17
        /*002a*/ 	.short	(.L_435 - .L_434)
.L_434:
        /*002c*/ 	.word	0x00000000
        /*0030*/ 	.short	0x0001
        /*0032*/ 	.short	0x0008
        /*0034*/ 	.byte	0x00, 0xf0, 0x11, 0x00


	//----- nvinfo : EIATTR_KPARAM_INFO
	.align		4
.L_435:
        /*0038*/ 	.byte	0x04, 0x17
        /*003a*/ 	.short	(.L_437 - .L_436)
.L_436:
        /*003c*/ 	.word	0x00000000
        /*0040*/ 	.short	0x0000
        /*0042*/ 	.short	0x0000
        /*0044*/ 	.byte	0x00, 0xf5, 0x21, 0x00


	//----- nvinfo : EIATTR_SPARSE_MMA_MASK
	.align		4
.L_437:
        /*0048*/ 	.byte	0x03, 0x50
        /*004a*/ 	.short	0x0000


	//----- nvinfo : EIATTR_MAXREG_COUNT
	.align		4
        /*004c*/ 	.byte	0x03, 0x1b
        /*004e*/ 	.short	0x00ff


	//----- nvinfo : EIATTR_MERCURY_ISA_VERSION
	.align		4
        /*0050*/ 	.byte	0x03, 0x5f
        /*0052*/ 	.short	0x0101


	//----- nvinfo : EIATTR_VRC_CTA_INIT_COUNT
	.align		4
        /*0054*/ 	.byte	0x02, 0x4a
	.zero		1
	.zero		1


	//----- nvinfo : EIATTR_EXIT_INSTR_OFFSETS
	.align		4
        /*0058*/ 	.byte	0x04, 0x1c
        /*005a*/ 	.short	(.L_439 - .L_438)


	//   ....[0]....
.L_438:
        /*005c*/ 	.word	0x000000d0


	//   ....[1]....
        /*0060*/ 	.word	0x00000160


	//----- nvinfo : EIATTR_CBANK_PARAM_SIZE
	.align		4
.L_439:
        /*0064*/ 	.byte	0x03, 0x19
        /*0066*/ 	.short	0x0018


	//----- nvinfo : EIATTR_PARAM_CBANK
	.align		4
        /*0068*/ 	.byte	0x04, 0x0a
        /*006a*/ 	.short	(.L_441 - .L_440)
	.align		4
.L_440:
        /*006c*/ 	.word	index@(.nv.constant0._Z19get_diagonal_kernelPKdjjPd)
        /*0070*/ 	.short	0x0380
        /*0072*/ 	.short	0x0018


	//----- nvinfo : EIATTR_SW_WAR
	.align		4
.L_441:
        /*0074*/ 	.byte	0x04, 0x36
        /*0076*/ 	.short	(.L_443 - .L_442)
.L_442:
        /*0078*/ 	.word	0x00000008
.L_443:


//--------------------- .nv.info._Z19get_diagonal_kernelPK7double2jjPS_ --------------------------
	.section	.nv.info._Z19get_diagonal_kernelPK7double2jjPS_,"",@"SHT_CUDA_INFO"
	.sectionflags	@""
	.align	4


	//----- nvinfo : EIATTR_CUDA_API_VERSION
	.align		4
        /*0000*/ 	.byte	0x04, 0x37
        /*0002*/ 	.short	(.L_445 - .L_444)
.L_444:
        /*0004*/ 	.word	0x00000082


	//----- nvinfo : EIATTR_KPARAM_INFO
	.align		4
.L_445:
        /*0008*/ 	.byte	0x04, 0x17
        /*000a*/ 	.short	(.L_447 - .L_446)
.L_446:
        /*000c*/ 	.word	0x00000000
        /*0010*/ 	.short	0x0003
        /*0012*/ 	.short	0x0010
        /*0014*/ 	.byte	0x00, 0xf5, 0x21, 0x00


	//----- nvinfo : EIATTR_KPARAM_INFO
	.align		4
.L_447:
        /*0018*/ 	.byte	0x04, 0x17
        /*001a*/ 	.short	(.L_449 - .L_448)
.L_448:
        /*001c*/ 	.word	0x00000000
        /*0020*/ 	.short	0x0002
        /*0022*/ 	.short	0x000c
        /*0024*/ 	.byte	0x00, 0xf0, 0x11, 0x00


	//----- nvinfo : EIATTR_KPARAM_INFO
	.align		4
.L_449:
        /*0028*/ 	.byte	0x04, 0x17
        /*002a*/ 	.short	(.L_451 - .L_450)
.L_450:
        /*002c*/ 	.word	0x00000000
        /*0030*/ 	.short	0x0001
        /*0032*/ 	.short	0x0008
        /*0034*/ 	.byte	0x00, 0xf0, 0x11, 0x00


	//----- nvinfo : EIATTR_KPARAM_INFO
	.align		4
.L_451:
        /*0038*/ 	.byte	0x04, 0x17
        /*003a*/ 	.short	(.L_453 - .L_452)
.L_452:
        /*003c*/ 	.word	0x00000000
        /*0040*/ 	.short	0x0000
        /*0042*/ 	.short	0x0000
        /*0044*/ 	.byte	0x00, 0xf5, 0x21, 0x00


	//----- nvinfo : EIATTR_SPARSE_MMA_MASK
	.align		4
.L_453:
        /*0048*/ 	.byte	0x03, 0x50
        /*004a*/ 	.short	0x0000


	//----- nvinfo : EIATTR_MAXREG_COUNT
	.align		4
        /*004c*/ 	.byte	0x03, 0x1b
        /*004e*/ 	.short	0x00ff


	//----- nvinfo : EIATTR_MERCURY_ISA_VERSION
	.align		4
        /*0050*/ 	.byte	0x03, 0x5f
        /*0052*/ 	.short	0x0101


	//----- nvinfo : EIATTR_VRC_CTA_INIT_COUNT
	.align		4
        /*0054*/ 	.byte	0x02, 0x4a
	.zero		1
	.zero		1


	//----- nvinfo : EIATTR_EXIT_INSTR_OFFSETS
	.align		4
        /*0058*/ 	.byte	0x04, 0x1c
        /*005a*/ 	.short	(.L_455 - .L_454)


	//   ....[0]....
.L_454:
        /*005c*/ 	.word	0x000000d0


	//   ....[1]....
        /*0060*/ 	.word	0x00000160


	//----- nvinfo : EIATTR_CBANK_PARAM_SIZE
	.align		4
.L_455:
        /*0064*/ 	.byte	0x03, 0x19
        /*0066*/ 	.short	0x0018


	//----- nvinfo : EIATTR_PARAM_CBANK
	.align		4
        /*0068*/ 	.byte	0x04, 0x0a
        /*006a*/ 	.short	(.L_457 - .L_456)
	.align		4
.L_456:
        /*006c*/ 	.word	index@(.nv.constant0._Z19get_diagonal_kernelPK7double2jjPS_)
        /*0070*/ 	.short	0x0380
        /*0072*/ 	.short	0x0018


	//----- nvinfo : EIATTR_SW_WAR
	.align		4
.L_457:
        /*0074*/ 	.byte	0x04, 0x36
        /*0076*/ 	.short	(.L_459 - .L_458)
.L_458:
        /*0078*/ 	.word	0x00000008
.L_459:


//--------------------- .nv.info._Z16scaled_to_kernelPK7double2S1_jjPS_ --------------------------
	.section	.nv.info._Z16scaled_to_kernelPK7double2S1_jjPS_,"",@"SHT_CUDA_INFO"
	.sectionflags	@""
	.align	4


	//----- nvinfo : EIATTR_CUDA_API_VERSION
	.align		4
        /*0000*/ 	.byte	0x04, 0x37
        /*0002*/ 	.short	(.L_461 - .L_460)
.L_460:
        /*0004*/ 	.word	0x00000082


	//----- nvinfo : EIATTR_KPARAM_INFO
	.align		4
.L_461:
        /*0008*/ 	.byte	0x04, 0x17
        /*000a*/ 	.short	(.L_463 - .L_462)
.L_462:
        /*000c*/ 	.word	0x00000000
        /*0010*/ 	.short	0x0004
        /*0012*/ 	.short	0x0018
        /*0014*/ 	.byte	0x00, 0xf5, 0x21, 0x00


	//----- nvinfo : EIATTR_KPARAM_INFO
	.align		4
.L_463:
        /*0018*/ 	.byte	0x04, 0x17
        /*001a*/ 	.short	(.L_465 - .L_464)
.L_464:
        /*001c*/ 	.word	0x00000000
        /*0020*/ 	.short	0x0003
        /*0022*/ 	.short	0x0014
        /*0024*/ 	.byte	0x00, 0xf0, 0x11, 0x00


	//----- nvinfo : EIATTR_KPARAM_INFO
	.align		4
.L_465:
        /*0028*/ 	.byte	0x04, 0x17
        /*002a*/ 	.short	(.L_467 - .L_466)
.L_466:
        /*002c*/ 	.word	0x00000000
        /*0030*/ 	.short	0x0002
        /*0032*/ 	.short	0x0010
        /*0034*/ 	.byte	0x00, 0xf0, 0x11, 0x00


	//----- nvinfo : EIATTR_KPARAM_INFO
	.align		4
.L_467:
        /*0038*/ 	.byte	0x04, 0x17
        /*003a*/ 	.short	(.L_469 - .L_468)
.L_468:
        /*003c*/ 	.word	0x00000000
        /*0040*/ 	.short	0x0001
        /*0042*/ 	.short	0x0008
        /*0044*/ 	.byte	0x00, 0xf5, 0x21, 0x00


	//----- nvinfo : EIATTR_KPARAM_INFO
	.align		4
.L_469:
        /*0048*/ 	.byte	0x04, 0x17
        /*004a*/ 	.short	(.L_471 - .L_470)
.L_470:
        /*004c*/ 	.word	0x00000000
        /*0050*/ 	.short	0x0000
        /*0052*/ 	.short	0x0000
        /*0054*/ 	.byte	0x00, 0xf5, 0x21, 0x00


	//----- nvinfo : EIATTR_SPARSE_MMA_MASK
	.align		4
.L_471:
        /*0058*/ 	.byte	0x03, 0x50
        /*005a*/ 	.short	0x0000


	//----- nvinfo : EIATTR_MAXREG_COUNT
	.align		4
        /*005c*/ 	.byte	0x03, 0x1b
        /*005e*/ 	.short	0x00ff


	//----- nvinfo : EIATTR_MERCURY_ISA_VERSION
	.align		4
        /*0060*/ 	.byte	0x03, 0x5f
        /*0062*/ 	.short	0x0101


	//----- nvinfo : EIATTR_VRC_CTA_INIT_COUNT
	.align		4
        /*0064*/ 	.byte	0x02, 0x4a
	.zero		1
	.zero		1


	//----- nvinfo : EIATTR_EXIT_INSTR_OFFSETS
	.align		4
        /*0068*/ 	.byte	0x04, 0x1c
        /*006a*/ 	.short	(.L_473 - .L_472)


	//   ....[0]....
.L_472:
        /*006c*/ 	.word	0x000000c0


	//   ....[1]....
        /*0070*/ 	.word	0x00000620


	//----- nvinfo : EIATTR_CRS_STACK_SIZE
	.align		4
.L_473:
        /*0074*/ 	.byte	0x04, 0x1e
        /*0076*/ 	.short	(.L_475 - .L_474)
.L_474:
        /*0078*/ 	.word	0x00000000


	//----- nvinfo : EIATTR_CBANK_PARAM_SIZE
	.align		4
.L_475:
        /*007c*/ 	.byte	0x03, 0x19
        /*007e*/ 	.short	0x0020


	//----- nvinfo : EIATTR_PARAM_CBANK
	.align		4
        /*0080*/ 	.byte	0x04, 0x0a
        /*0082*/ 	.short	(.L_477 - .L_476)
	.align		4
.L_476:
        /*0084*/ 	.word	index@(.nv.constant0._Z16scaled_to_kernelPK7double2S1_jjPS_)
        /*0088*/ 	.short	0x0380
        /*008a*/ 	.short	0x0020


	//----- nvinfo : EIATTR_SW_WAR
	.align		4
.L_477:
        /*008c*/ 	.byte	0x04, 0x36
        /*008e*/ 	.short	(.L_479 - .L_478)
.L_478:
        /*0090*/ 	.word	0x00000008
.L_479:


//--------------------- .nv.info._Z16normalize_kernelPK7double2jjPS_ --------------------------
	.section	.nv.info._Z16normalize_kernelPK7double2jjPS_,"",@"SHT_CUDA_INFO"
	.sectionflags	@""
	.align	4


	//----- nvinfo : EIATTR_CUDA_API_VERSION
	.align		4
        /*0000*/ 	.byte	0x04, 0x37
        /*0002*/ 	.short	(.L_481 - .L_480)
.L_480:
        /*0004*/ 	.word	0x00000082


	//----- nvinfo : EIATTR_KPARAM_INFO
	.align		4
.L_481:
        /*0008*/ 	.byte	0x04, 0x17
        /*000a*/ 	.short	(.L_483 - .L_482)
.L_482:
        /*000c*/ 	.word	0x00000000
        /*0010*/ 	.short	0x0003
        /*0012*/ 	.short	0x0010
        /*0014*/ 	.byte	0x00, 0xf5, 0x21, 0x00


	//----- nvinfo : EIATTR_KPARAM_INFO
	.align		4
.L_483:
        /*0018*/ 	.byte	0x04, 0x17
        /*001a*/ 	.short	(.L_485 - .L_484)
.L_484:
        /*001c*/ 	.word	0x00000000
        /*0020*/ 	.short	0x0002
        /*0022*/ 	.short	0x000c
        /*0024*/ 	.byte	0x00, 0xf0, 0x11, 0x00


	//----- nvinfo : EIATTR_KPARAM_INFO
	.align		4
.L_485:
        /*0028*/ 	.byte	0x04, 0x17
        /*002a*/ 	.short	(.L_487 - .L_486)
.L_486:
        /*002c*/ 	.word	0x00000000
        /*0030*/ 	.short	0x0001
        /*0032*/ 	.short	0x0008
        /*0034*/ 	.byte	0x00, 0xf0, 0x11, 0x00


	//----- nvinfo : EIATTR_KPARAM_INFO
	.align		4
.L_487:
        /*0038*/ 	.byte	0x04, 0x17
        /*003a*/ 	.short	(.L_489 - .L_488)
.L_488:
        /*003c*/ 	.word	0x00000000
        /*0040*/ 	.short	0x0000
        /*0042*/ 	.short	0x0000
        /*0044*/ 	.byte	0x00, 0xf5, 0x21, 0x00


	//----- nvinfo : EIATTR_SPARSE_MMA_MASK
	.align		4
.L_489:
        /*0048*/ 	.byte	0x03, 0x50
        /*004a*/ 	.short	0x0000


	//----- nvinfo : EIATTR_MAXREG_COUNT
	.align		4
        /*004c*/ 	.byte	0x03, 0x1b
        /*004e*/ 	.short	0x00ff


	//----- nvinfo : EIATTR_MERCURY_ISA_VERSION
	.align		4
        /*0050*/ 	.byte	0x03, 0x5f
        /*0052*/ 	.short	0x0101


	//----- nvinfo : EIATTR_VRC_CTA_INIT_COUNT
	.align		4
        /*0054*/ 	.byte	0x02, 0x4a
	.zero		1
	.zero		1


	//----- nvinfo : EIATTR_EXIT_INSTR_OFFSETS
	.align		4
        /*0058*/ 	.byte	0x04, 0x1c
        /*005a*/ 	.short	(.L_491 - .L_490)


	//   ....[0]....
.L_490:
        /*005c*/ 	.word	0x000000c0


	//   ....[1]....
        /*0060*/ 	.word	0x000005b0


	//----- nvinfo : EIATTR_CRS_STACK_SIZE
	.align		4
.L_491:
        /*0064*/ 	.byte	0x04, 0x1e
        /*0066*/ 	.short	(.L_493 - .L_492)
.L_492:
        /*0068*/ 	.word	0x00000000


	//----- nvinfo : EIATTR_CBANK_PARAM_SIZE
	.align		4
.L_493:
        /*006c*/ 	.byte	0x03, 0x19
        /*006e*/ 	.short	0x0018


	//----- nvinfo : EIATTR_PARAM_CBANK
	.align		4
        /*0070*/ 	.byte	0x04, 0x0a
        /*0072*/ 	.short	(.L_495 - .L_494)
	.align		4
.L_494:
        /*0074*/ 	.word	index@(.nv.constant0._Z16normalize_kernelPK7double2jjPS_)
        /*0078*/ 	.short	0x0380
        /*007a*/ 	.short	0x0018


	//----- nvinfo : EIATTR_SW_WAR
	.align		4
.L_495:
        /*007c*/ 	.byte	0x04, 0x36
        /*007e*/ 	.short	(.L_497 - .L_496)
.L_496:
        /*0080*/ 	.word	0x00000008
.L_497:


//--------------------- .nv.callgraph             --------------------------
	.section	.nv.callgraph,"",@"SHT_CUDA_CALLGRAPH"
	.align	4
	.sectionentsize	8
	.align		4
        /*0000*/ 	.word	0x00000000
	.align		4
        /*0004*/ 	.word	0xffffffff
	.align		4
        /*0008*/ 	.word	0x00000000
	.align		4
        /*000c*/ 	.word	0xfffffffe
	.align		4
        /*0010*/ 	.word	0x00000000
	.align		4
        /*0014*/ 	.word	0xfffffffd
	.align		4
        /*0018*/ 	.word	0x00000000
	.align		4
        /*001c*/ 	.word	0xfffffffc


//--------------------- .nv.constant4             --------------------------
	.section	.nv.constant4,"a",@progbits
	.align	8
	.align		8
.nv.constant4:
        /*0000*/ 	.dword	__cudart_i2opi_d
	.align		8
        /*0008*/ 	.dword	__cudart_sin_cos_coeffs


//--------------------- .text._Z34generate_propagation_matrix_kernelPKdS0_S0_S0_jjP7double2 --------------------------
	.section	.text._Z34generate_propagation_matrix_kernelPKdS0_S0_S0_jjP7double2,"ax",@progbits
	.align	128
        .global         _Z34generate_propagation_matrix_kernelPKdS0_S0_S0_jjP7double2
        .type           _Z34generate_propagation_matrix_kernelPKdS0_S0_S0_jjP7double2,@function
        .size           _Z34generate_propagation_matrix_kernelPKdS0_S0_S0_jjP7double2,(.L_x_137 - _Z34generate_propagation_matrix_kernelPKdS0_S0_S0_jjP7double2)
        .other          _Z34generate_propagation_matrix_kernelPKdS0_S0_S0_jjP7double2,@"STO_CUDA_ENTRY STV_DEFAULT"
_Z34generate_propagation_matrix_kernelPKdS0_S0_S0_jjP7double2:
.text._Z34generate_propagation_matrix_kernelPKdS0_S0_S0_jjP7double2:
[----:B------:R-:W0:Y:S01]  /*0000*/  LDC R1, c[0x0][0x37c] ;  /* 0x0000df00ff017b82 */ /* 0x000e220000000800 */
[----:B------:R-:W1:Y:S07]  /*0010*/  S2R R3, SR_TID.Y ;  /* 0x0000000000037919 */ /* 0x000e6e0000002200 */
[----:B------:R-:W2:Y:S01]  /*0020*/  LDC R5, c[0x0][0x360] ;  /* 0x0000d800ff057b82 */ /* 0x000ea20000000800 */
[----:B------:R-:W3:Y:S01]  /*0030*/  LDCU.64 UR6, c[0x0][0x3a0] ;  /* 0x00007400ff0677ac */ /* 0x000ee20008000a00 */
[----:B0-----:R-:W-:Y:S01]  /*0040*/  VIADD R1, R1, 0xffffffd8 ;  /* 0xffffffd801017836 */ /* 0x001fe20000000000 */
[----:B------:R-:W2:Y:S05]  /*0050*/  S2R R2, SR_TID.X ;  /* 0x0000000000027919 */ /* 0x000eaa0000002100 */
[----:B------:R-:W1:Y:S08]  /*0060*/  S2UR UR5, SR_CTAID.Y ;  /* 0x00000000000579c3 */ /* 0x000e700000002600 */
[----:B------:R-:W1:Y:S08]  /*0070*/  LDC R0, c[0x0][0x364] ;  /* 0x0000d900ff007b82 */ /* 0x000e700000000800 */
[----:B------:R-:W2:Y:S01]  /*0080*/  S2UR UR4, SR_CTAID.X ;  /* 0x00000000000479c3 */ /* 0x000ea20000002500 */
[----:B-1----:R-:W-:-:S05]  /*0090*/  IMAD R0, R0, UR5, R3 ;  /* 0x0000000500007c24 */ /* 0x002fca000f8e0203 */
[----:B---3--:R-:W-:Y:S01]  /*00a0*/  ISETP.GE.U32.AND P0, PT, R0, UR6, PT ;  /* 0x0000000600007c0c */ /* 0x008fe2000bf06070 */
[----:B--2---:R-:W-:-:S05]  /*00b0*/  IMAD R5, R5, UR4, R2 ;  /* 0x0000000405057c24 */ /* 0x004fca000f8e0202 */
[----:B------:R-:W-:-:S13]  /*00c0*/  ISETP.GE.U32.OR P0, PT, R5, UR7, P0 ;  /* 0x0000000705007c0c */ /* 0x000fda0008706470 */
[----:B------:R-:W-:Y:S05]  /*00d0*/  @P0 EXIT ;  /* 0x000000000000094d */ /* 0x000fea0003800000 */
[----:B------:R-:W0:Y:S01]  /*00e0*/  LDC.64 R2, c[0x0][0x380] ;  /* 0x0000e000ff027b82 */ /* 0x000e220000000a00 */
[----:B------:R-:W1:Y:S01]  /*00f0*/  LDCU.64 UR4, c[0x0][0x358] ;  /* 0x00006b00ff0477ac */ /* 0x000e620008000a00 */
[----:B------:R-:W-:Y:S02]  /*0100*/  IMAD R9, R5, 0x3, RZ ;  /* 0x0000000305097824 */ /* 0x000fe400078e02ff */
[----:B------:R-:W-:Y:S02]  /*0110*/  IMAD R7, R0, 0x3, RZ ;  /* 0x0000000300077824 */ /* 0x000fe400078e02ff */
[C---:B------:R-:W-:Y:S02]  /*0120*/  VIADD R15, R9.reuse, 0x1 ;  /* 0x00000001090f7836 */ /* 0x040fe40000000000 */
[----:B------:R-:W2:Y:S01]  /*0130*/  LDC.64 R10, c[0x0][0x388] ;  /* 0x0000e200ff0a7b82 */ /* 0x000ea20000000a00 */
[----:B------:R-:W-:Y:S02]  /*0140*/  VIADD R17, R9, 0x2 ;  /* 0x0000000209117836 */ /* 0x000fe40000000000 */
[----:B0-----:R-:W-:-:S04]  /*0150*/  IMAD.WIDE.U32 R14, R15, 0x8, R2 ;  /* 0x000000080f0e7825 */ /* 0x001fc800078e0002 */
[----:B------:R-:W-:Y:S02]  /*0160*/  IMAD.WIDE.U32 R12, R9, 0x8, R2 ;  /* 0x00000008090c7825 */ /* 0x000fe400078e0002 */
[----:B-1----:R-:W3:Y:S02]  /*0170*/  LDG.E.64 R14, desc[UR4][R14.64] ;  /* 0x000000040e0e7981 */ /* 0x002ee4000c1e1b00 */
[----:B--2---:R-:W-:Y:S02]  /*0180*/  IMAD.WIDE.U32 R10, R7, 0x8, R10 ;  /* 0x00000008070a7825 */ /* 0x004fe400078e000a */
[----:B------:R-:W2:Y:S04]  /*0190*/  LDG.E.64 R12, desc[UR4][R12.64] ;  /* 0x000000040c0c7981 */ /* 0x000ea8000c1e1b00 */
[----:B------:R-:W3:Y:S01]  /*01a0*/  LDG.E.64 R6, desc[UR4][R10.64+0x8] ;  /* 0x000008040a067981 */ /* 0x000ee2000c1e1b00 */
[----:B------:R-:W-:-:S03]  /*01b0*/  IMAD.WIDE.U32 R16, R17, 0x8, R2 ;  /* 0x0000000811107825 */ /* 0x000fc600078e0002 */
[----:B------:R-:W2:Y:S04]  /*01c0*/  LDG.E.64 R8, desc[UR4][R10.64] ;  /* 0x000000040a087981 */ /* 0x000ea8000c1e1b00 */
[----:B------:R0:W4:Y:S04]  /*01d0*/  LDG.E.64 R2, desc[UR4][R10.64+0x10] ;  /* 0x000010040a027981 */ /* 0x000128000c1e1b00 */
[----:B------:R-:W4:Y:S01]  /*01e0*/  LDG.E.64 R16, desc[UR4][R16.64] ;  /* 0x0000000410107981 */ /* 0x000f22000c1e1b00 */
[----:B0-----:R-:W-:Y:S02]  /*01f0*/  IMAD.MOV.U32 R10, RZ, RZ, 0x0 ;  /* 0x00000000ff0a7424 */ /* 0x001fe400078e00ff */
[----:B------:R-:W-:Y:S01]  /*0200*/  IMAD.MOV.U32 R11, RZ, RZ, 0x3fd80000 ;  /* 0x3fd80000ff0b7424 */ /* 0x000fe200078e00ff */
[----:B------:R-:W-:Y:S01]  /*0210*/  BSSY.RECONVERGENT B0, `(.L_x_0) ;  /* 0x0000017000007945 */ /* 0x000fe20003800200 */
[----:B---3--:R-:W-:-:S02]  /*0220*/  DADD R6, R6, -R14 ;  /* 0x0000000006067229 */ /* 0x008fc4000000080e */
[----:B--2---:R-:W-:-:S06]  /*0230*/  DADD R8, R8, -R12 ;  /* 0x0000000008087229 */ /* 0x004fcc000000080c */
[----:B------:R-:W-:Y:S02]  /*0240*/  DMUL R6, R6, R6 ;  /* 0x0000000606067228 */ /* 0x000fe40000000000 */
[----:B----4-:R-:W-:-:S06]  /*0250*/  DADD R2, R2, -R16 ;  /* 0x0000000002027229 */ /* 0x010fcc0000000810 */
[----:B------:R-:W-:-:S08]  /*0260*/  DFMA R6, R8, R8, R6 ;  /* 0x000000080806722b */ /* 0x000fd00000000006 */
[----:B------:R-:W-:-:S06]  /*0270*/  DFMA R6, R2, R2, R6 ;  /* 0x000000020206722b */ /* 0x000fcc0000000006 */
[----:B------:R-:W0:Y:S04]  /*0280*/  MUFU.RSQ64H R9, R7 ;  /* 0x0000000700097308 */ /* 0x000e280000001c00 */
[----:B------:R-:W-:-:S06]  /*0290*/  VIADD R8, R7, 0xfcb00000 ;  /* 0xfcb0000007087836 */ /* 0x000fcc0000000000 */
[----:B0-----:R-:W-:-:S08]  /*02a0*/  DMUL R2, R8, R8 ;  /* 0x0000000808027228 */ /* 0x001fd00000000000 */
[----:B------:R-:W-:-:S08]  /*02b0*/  DFMA R2, R6, -R2, 1 ;  /* 0x3ff000000602742b */ /* 0x000fd00000000802 */
[----:B------:R-:W-:Y:S02]  /*02c0*/  DFMA R10, R2, R10, 0.5 ;  /* 0x3fe00000020a742b */ /* 0x000fe4000000000a */
[----:B------:R-:W-:-:S08]  /*02d0*/  DMUL R2, R8, R2 ;  /* 0x0000000208027228 */ /* 0x000fd00000000000 */
[----:B------:R-:W-:Y:S01]  /*02e0*/  DFMA R10, R10, R2, R8 ;  /* 0x000000020a0a722b */ /* 0x000fe20000000008 */
[----:B------:R-:W-:-:S07]  /*02f0*/  ISETP.GE.U32.AND P0, PT, R8, 0x7ca00000, PT ;  /* 0x7ca000000800780c */ /* 0x000fce0003f06070 */
[----:B------:R-:W-:Y:S02]  /*0300*/  DMUL R12, R6, R10 ;  /* 0x0000000a060c7228 */ /* 0x000fe40000000000 */
[----:B------:R-:W-:Y:S02]  /*0310*/  VIADD R17, R11, 0xfff00000 ;  /* 0xfff000000b117836 */ /* 0x000fe40000000000 */
[----:B------:R-:W-:-:S04]  /*0320*/  IMAD.MOV.U32 R16, RZ, RZ, R10 ;  /* 0x000000ffff107224 */ /* 0x000fc800078e000a */
[----:B------:R-:W-:-:S08]  /*0330*/  DFMA R14, R12, -R12, R6 ;  /* 0x8000000c0c0e722b */ /* 0x000fd00000000006 */
[----:B------:R-:W-:Y:S01]  /*0340*/  DFMA R20, R14, R16, R12 ;  /* 0x000000100e14722b */ /* 0x000fe2000000000c */
[----:B------:R-:W-:Y:S10]  /*0350*/  @!P0 BRA `(.L_x_1) ;  /* 0x0000000000088947 */ /* 0x000ff40003800000 */
[----:B------:R-:W-:-:S07]  /*0360*/  MOV R2, 0x380 ;  /* 0x0000038000027802 */ /* 0x000fce0000000f00 */
[----:B------:R-:W-:Y:S05]  /*0370*/  CALL.REL.NOINC `($__internal_1_$__cuda_sm20_dsqrt_rn_f64_mediumpath_v1) ;  /* 0x0000001000e47944 */ /* 0x000fea0003c00000 */
.L_x_1:
[----:B------:R-:W-:Y:S05]  /*0380*/  BSYNC.RECONVERGENT B0 ;  /* 0x0000000000007941 */ /* 0x000fea0003800200 */
.L_x_0:
[----:B------:R-:W0:Y:S02]  /*0390*/  LDC.64 R10, c[0x0][0x398] ;  /* 0x0000e600ff0a7b82 */ /* 0x000e240000000a00 */
[----:B0-----:R-:W-:-:S05]  /*03a0*/  IMAD.WIDE.U32 R10, R5, 0x8, R10 ;  /* 0x00000008050a7825 */ /* 0x001fca00078e000a */
[----:B------:R-:W2:Y:S01]  /*03b0*/  LDG.E.64 R2, desc[UR4][R10.64] ;  /* 0x000000040a027981 */ /* 0x000ea2000c1e1b00 */
[----:B------:R-:W-:Y:S01]  /*03c0*/  IMAD.MOV.U32 R6, RZ, RZ, 0x652b82fe ;  /* 0x652b82feff067424 */ /* 0x000fe200078e00ff */
[----:B------:R-:W-:Y:S01]  /*03d0*/  UMOV UR6, 0xfefa39ef ;  /* 0xfefa39ef00067882 */ /* 0x000fe20000000000 */
[----:B------:R-:W-:Y:S01]  /*03e0*/  IMAD.MOV.U32 R7, RZ, RZ, 0x3ff71547 ;  /* 0x3ff71547ff077424 */ /* 0x000fe200078e00ff */
[----:B------:R-:W-:Y:S01]  /*03f0*/  UMOV UR7, 0x3fe62e42 ;  /* 0x3fe62e4200077882 */ /* 0x000fe20000000000 */
[----:B------:R-:W-:Y:S01]  /*0400*/  BSSY.RECONVERGENT B0, `(.L_x_2) ;  /* 0x000003f000007945 */ /* 0x000fe20003800200 */
[----:B--2---:R-:W-:-:S08]  /*0410*/  DMUL R2, R2, -R20 ;  /* 0x8000001402027228 */ /* 0x004fd00000000000 */
[----:B------:R-:W-:Y:S02]  /*0420*/  DFMA R6, R2, R6, 6.75539944105574400000e+15 ;  /* 0x433800000206742b */ /* 0x000fe40000000006 */
[----:B------:R-:W-:-:S06]  /*0430*/  FSETP.GEU.AND P0, PT, |R3|, 4.1917929649353027344, PT ;  /* 0x4086232b0300780b */ /* 0x000fcc0003f0e200 */
[----:B------:R-:W-:-:S08]  /*0440*/  DADD R8, R6, -6.75539944105574400000e+15 ;  /* 0xc338000006087429 */ /* 0x000fd00000000000 */
[----:B------:R-:W-:Y:S01]  /*0450*/  DFMA R12, R8, -UR6, R2 ;  /* 0x80000006080c7c2b */ /* 0x000fe20008000002 */
[----:B------:R-:W-:Y:S01]  /*0460*/  UMOV UR6, 0x3b39803f ;  /* 0x3b39803f00067882 */ /* 0x000fe20000000000 */
[----:B------:R-:W-:-:S06]  /*0470*/  UMOV UR7, 0x3c7abc9e ;  /* 0x3c7abc9e00077882 */ /* 0x000fcc0000000000 */
[----:B------:R-:W-:Y:S01]  /*0480*/  DFMA R8, R8, -UR6, R12 ;  /* 0x8000000608087c2b */ /* 0x000fe2000800000c */
[----:B------:R-:W-:Y:S01]  /*0490*/  UMOV UR6, 0x69ce2bdf ;  /* 0x69ce2bdf00067882 */ /* 0x000fe20000000000 */
[----:B------:R-:W-:Y:S01]  /*04a0*/  IMAD.MOV.U32 R12, RZ, RZ, -0x35dec16 ;  /* 0xfca213eaff0c7424 */ /* 0x000fe200078e00ff */
[----:B------:R-:W-:Y:S01]  /*04b0*/  UMOV UR7, 0x3e5ade15 ;  /* 0x3e5ade1500077882 */ /* 0x000fe20000000000 */
[----:B------:R-:W-:-:S06]  /*04c0*/  IMAD.MOV.U32 R13, RZ, RZ, 0x3e928af3 ;  /* 0x3e928af3ff0d7424 */ /* 0x000fcc00078e00ff */
[----:B------:R-:W-:Y:S01]  /*04d0*/  DFMA R10, R8, UR6, R12 ;  /* 0x00000006080a7c2b */ /* 0x000fe2000800000c */
[----:B------:R-:W-:Y:S01]  /*04e0*/  UMOV UR6, 0x62401315 ;  /* 0x6240131500067882 */ /* 0x000fe20000000000 */
[----:B------:R-:W-:Y:S01]  /*04f0*/  UMOV UR7, 0x3ec71dee ;  /* 0x3ec71dee00077882 */ /* 0x000fe20000000000 */
[----:B------:R-:W0:Y:S01]  /*0500*/  MUFU.RCP64H R13, R21 ;  /* 0x00000015000d7308 */ /* 0x000e220000001800 */
[----:B------:R-:W-:-:S04]  /*0510*/  IMAD.MOV.U32 R12, RZ, RZ, 0x1 ;  /* 0x00000001ff0c7424 */ /* 0x000fc800078e00ff */
[----:B------:R-:W-:Y:S01]  /*0520*/  DFMA R10, R8, R10, UR6 ;  /* 0x00000006080a7e2b */ /* 0x000fe2000800000a */
[----:B------:R-:W-:Y:S01]  /*0530*/  UMOV UR6, 0x7c89eb71 ;  /* 0x7c89eb7100067882 */ /* 0x000fe20000000000 */
[----:B------:R-:W-:-:S06]  /*0540*/  UMOV UR7, 0x3efa0199 ;  /* 0x3efa019900077882 */ /* 0x000fcc0000000000 */
[----:B------:R-:W-:Y:S01]  /*0550*/  DFMA R10, R8, R10, UR6 ;  /* 0x00000006080a7e2b */ /* 0x000fe2000800000a */
[----:B------:R-:W-:Y:S01]  /*0560*/  UMOV UR6, 0x14761f65 ;  /* 0x14761f6500067882 */ /* 0x000fe20000000000 */
[----:B------:R-:W-:Y:S01]  /*0570*/  UMOV UR7, 0x3f2a01a0 ;  /* 0x3f2a01a000077882 */ /* 0x000fe20000000000 */
[----:B0-----:R-:W-:-:S05]  /*0580*/  DFMA R14, R12, -R20, 1 ;  /* 0x3ff000000c0e742b */ /* 0x001fca0000000814 */
[----:B------:R-:W-:Y:S01]  /*0590*/  DFMA R10, R8, R10, UR6 ;  /* 0x00000006080a7e2b */ /* 0x000fe2000800000a */
[----:B------:R-:W-:Y:S01]  /*05a0*/  UMOV UR6, 0x1852b7af ;  /* 0x1852b7af00067882 */ /* 0x000fe20000000000 */
[----:B------:R-:W-:Y:S01]  /*05b0*/  UMOV UR7, 0x3f56c16c ;  /* 0x3f56c16c00077882 */ /* 0x000fe20000000000 */
[----:B------:R-:W-:-:S05]  /*05c0*/  DFMA R14, R14, R14, R14 ;  /* 0x0000000e0e0e722b */ /* 0x000fca000000000e */
[----:B------:R-:W-:Y:S01]  /*05d0*/  DFMA R10, R8, R10, UR6 ;  /* 0x00000006080a7e2b */ /* 0x000fe2000800000a */
[----:B------:R-:W-:Y:S01]  /*05e0*/  UMOV UR6, 0x11122322 ;  /* 0x1112232200067882 */ /* 0x000fe20000000000 */
[----:B------:R-:W-:Y:S01]  /*05f0*/  UMOV UR7, 0x3f811111 ;  /* 0x3f81111100077882 */ /* 0x000fe20000000000 */
[----:B------:R-:W-:-:S05]  /*0600*/  DFMA R14, R12, R14, R12 ;  /* 0x0000000e0c0e722b */ /* 0x000fca000000000c */
[----:B------:R-:W-:Y:S01]  /*0610*/  DFMA R10, R8, R10, UR6 ;  /* 0x00000006080a7e2b */ /* 0x000fe2000800000a */
[----:B------:R-:W-:Y:S01]  /*0620*/  UMOV UR6, 0x555502a1 ;  /* 0x555502a100067882 */ /* 0x000fe20000000000 */
[----:B------:R-:W-:-:S06]  /*0630*/  UMOV UR7, 0x3fa55555 ;  /* 0x3fa5555500077882 */ /* 0x000fcc0000000000 */
[----:B------:R-:W-:Y:S01]  /*0640*/  DFMA R10, R8, R10, UR6 ;  /* 0x00000006080a7e2b */ /* 0x000fe2000800000a */
[----:B------:R-:W-:Y:S01]  /*0650*/  UMOV UR6, 0x55555511 ;  /* 0x5555551100067882 */ /* 0x000fe20000000000 */
[----:B------:R-:W-:-:S06]  /*0660*/  UMOV UR7, 0x3fc55555 ;  /* 0x3fc5555500077882 */ /* 0x000fcc0000000000 */
[----:B------:R-:W-:Y:S01]  /*0670*/  DFMA R10, R8, R10, UR6 ;  /* 0x00000006080a7e2b */ /* 0x000fe2000800000a */
[----:B------:R-:W-:Y:S01]  /*0680*/  UMOV UR6, 0xb ;  /* 0x0000000b00067882 */ /* 0x000fe20000000000 */
[----:B------:R-:W-:-:S06]  /*0690*/  UMOV UR7, 0x3fe00000 ;  /* 0x3fe0000000077882 */ /* 0x000fcc0000000000 */
[----:B------:R-:W-:-:S08]  /*06a0*/  DFMA R10, R8, R10, UR6 ;  /* 0x00000006080a7e2b */ /* 0x000fd0000800000a */
[----:B------:R-:W-:-:S08]  /*06b0*/  DFMA R10, R8, R10, 1 ;  /* 0x3ff00000080a742b */ /* 0x000fd0000000000a */
[----:B------:R-:W-:Y:S02]  /*06c0*/  DFMA R12, R8, R10, 1 ;  /* 0x3ff00000080c742b */ /* 0x000fe4000000000a */
[----:B------:R-:W-:-:S08]  /*06d0*/  DFMA R8, R14, -R20, 1 ;  /* 0x3ff000000e08742b */ /* 0x000fd00000000814 */
[----:B------:R-:W-:Y:S01]  /*06e0*/  DFMA R8, R14, R8, R14 ;  /* 0x000000080e08722b */ /* 0x000fe2000000000e */
[----:B------:R-:W-:Y:S02]  /*06f0*/  IMAD R11, R6, 0x100000, R13 ;  /* 0x00100000060b7824 */ /* 0x000fe400078e020d */
[----:B------:R-:W-:Y:S01]  /*0700*/  IMAD.MOV.U32 R10, RZ, RZ, R12 ;  /* 0x000000ffff0a7224 */ /* 0x000fe200078e000c */
[----:B------:R-:W-:Y:S07]  /*0710*/  @!P0 BRA `(.L_x_3) ;  /* 0x0000000000348947 */ /* 0x000fee0003800000 */
[----:B------:R-:W-:Y:S01]  /*0720*/  FSETP.GEU.AND P1, PT, |R3|, 4.2275390625, PT ;  /* 0x408748000300780b */ /* 0x000fe20003f2e200 */
[C---:B------:R-:W-:Y:S02]  /*0730*/  DADD R10, R2.reuse, +INF ;  /* 0x7ff00000020a7429 */ /* 0x040fe40000000000 */
[----:B------:R-:W-:-:S08]  /*0740*/  DSETP.GEU.AND P0, PT, R2, RZ, PT ;  /* 0x000000ff0200722a */ /* 0x000fd00003f0e000 */
[----:B------:R-:W-:Y:S02]  /*0750*/  FSEL R10, R10, RZ, P0 ;  /* 0x000000ff0a0a7208 */ /* 0x000fe40000000000 */
[----:B------:R-:W-:Y:S01]  /*0760*/  @!P1 LEA.HI R4, R6, R6, RZ, 0x1 ;  /* 0x0000000606049211 */ /* 0x000fe200078f08ff */
[----:B------:R-:W-:Y:S01]  /*0770*/  @!P1 IMAD.MOV.U32 R2, RZ, RZ, R12 ;  /* 0x000000ffff029224 */ /* 0x000fe200078e000c */
[----:B------:R-:W-:Y:S02]  /*0780*/  FSEL R11, R11, RZ, P0 ;  /* 0x000000ff0b0b7208 */ /* 0x000fe40000000000 */
[----:B------:R-:W-:-:S05]  /*0790*/  @!P1 SHF.R.S32.HI R3, RZ, 0x1, R4 ;  /* 0x00000001ff039819 */ /* 0x000fca0000011404 */
[----:B------:R-:W-:Y:S02]  /*07a0*/  @!P1 IMAD.IADD R6, R6, 0x1, -R3 ;  /* 0x0000000106069824 */ /* 0x000fe400078e0a03 */
[----:B------:R-:W-:-:S03]  /*07b0*/  @!P1 IMAD R3, R3, 0x100000, R13 ;  /* 0x0010000003039824 */ /* 0x000fc600078e020d */
[----:B------:R-:W-:Y:S01]  /*07c0*/  @!P1 LEA R7, R6, 0x3ff00000, 0x14 ;  /* 0x3ff0000006079811 */ /* 0x000fe200078ea0ff */
[----:B------:R-:W-:-:S06]  /*07d0*/  @!P1 IMAD.MOV.U32 R6, RZ, RZ, RZ ;  /* 0x000000ffff069224 */ /* 0x000fcc00078e00ff */
[----:B------:R-:W-:-:S11]  /*07e0*/  @!P1 DMUL R10, R2, R6 ;  /* 0x00000006020a9228 */ /* 0x000fd60000000000 */
.L_x_3:
[----:B------:R-:W-:Y:S05]  /*07f0*/  BSYNC.RECONVERGENT B0 ;  /* 0x0000000000007941 */ /* 0x000fea0003800200 */
.L_x_2:
[----:B------:R-:W-:Y:S01]  /*0800*/  UMOV UR6, 0x7d982e91 ;  /* 0x7d982e9100067882 */ /* 0x000fe20000000000 */
[----:B------:R-:W-:Y:S01]  /*0810*/  UMOV UR7, 0x40b121e6 ;  /* 0x40b121e600077882 */ /* 0x000fe20000000000 */
[----:B------:R-:W-:Y:S01]  /*0820*/  BSSY.RECONVERGENT B0, `(.L_x_4) ;  /* 0x000000f000007945 */ /* 0x000fe20003800200 */
[----:B------:R-:W-:-:S08]  /*0830*/  DMUL R6, R10, UR6 ;  /* 0x000000060a067c28 */ /* 0x000fd00008000000 */
[----:B------:R-:W-:Y:S02]  /*0840*/  DMUL R2, R6, R8 ;  /* 0x0000000806027228 */ /* 0x000fe40000000000 */
[----:B------:R-:W-:-:S06]  /*0850*/  FSETP.GEU.AND P1, PT, |R7|, 6.5827683646048100446e-37, PT ;  /* 0x036000000700780b */ /* 0x000fcc0003f2e200 */
[----:B------:R-:W-:-:S08]  /*0860*/  DFMA R10, R2, -R20, R6 ;  /* 0x80000014020a722b */ /* 0x000fd00000000006 */
[----:B------:R-:W-:-:S10]  /*0870*/  DFMA R2, R8, R10, R2 ;  /* 0x0000000a0802722b */ /* 0x000fd40000000002 */
[----:B------:R-:W-:-:S05]  /*0880*/  FFMA R4, RZ, R21, R3 ;  /* 0x00000015ff047223 */ /* 0x000fca0000000003 */
[----:B------:R-:W-:-:S13]  /*0890*/  FSETP.GT.AND P0, PT, |R4|, 1.469367938527859385e-39, PT ;  /* 0x001000000400780b */ /* 0x000fda0003f04200 */
[----:B------:R-:W-:Y:S05]  /*08a0*/  @P0 BRA P1, `(.L_x_5) ;  /* 0x0000000000180947 */ /* 0x000fea0000800000 */
[----:B------:R-:W-:Y:S01]  /*08b0*/  IMAD.MOV.U32 R8, RZ, RZ, R20 ;  /* 0x000000ffff087224 */ /* 0x000fe200078e0014 */
[----:B------:R-:W-:Y:S01]  /*08c0*/  MOV R4, 0x8f0 ;  /* 0x000008f000047802 */ /* 0x000fe20000000f00 */
[----:B------:R-:W-:-:S07]  /*08d0*/  IMAD.MOV.U32 R9, RZ, RZ, R21 ;  /* 0x000000ffff097224 */ /* 0x000fce00078e0015 */
[----:B------:R-:W-:Y:S05]  /*08e0*/  CALL.REL.NOINC `($__internal_0_$__cuda_sm20_div_rn_f64_full) ;  /* 0x0000000800187944 */ /* 0x000fea0003c00000 */
[----:B------:R-:W-:Y:S02]  /*08f0*/  IMAD.MOV.U32 R2, RZ, RZ, R12 ;  /* 0x000000ffff027224 */ /* 0x000fe400078e000c */
[----:B------:R-:W-:-:S07]  /*0900*/  IMAD.MOV.U32 R3, RZ, RZ, R13 ;  /* 0x000000ffff037224 */ /* 0x000fce00078e000d */
.L_x_5:
[----:B------:R-:W-:Y:S05]  /*0910*/  BSYNC.RECONVERGENT B0 ;  /* 0x0000000000007941 */ /* 0x000fea0003800200 */
.L_x_4:
[----:B------:R-:W0:Y:S02]  /*0920*/  LDC.64 R8, c[0x0][0x390] ;  /* 0x0000e400ff087b82 */ /* 0x000e240000000a00 */
[----:B0-----:R-:W-:-:S06]  /*0930*/  IMAD.WIDE.U32 R8, R5, 0x8, R8 ;  /* 0x0000000805087825 */ /* 0x001fcc00078e0008 */
[----:B------:R-:W2:Y:S01]  /*0940*/  LDG.E.64 R8, desc[UR4][R8.64] ;  /* 0x0000000408087981 */ /* 0x000ea2000c1e1b00 */
[----:B------:R-:W-:Y:S01]  /*0950*/  BSSY.RECONVERGENT B0, `(.L_x_6) ;  /* 0x0000020000007945 */ /* 0x000fe20003800200 */
[----:B--2---:R-:W-:-:S08]  /*0960*/  DMUL R20, R8, -R20 ;  /* 0x8000001408147228 */ /* 0x004fd00000000000 */
[----:B------:R-:W-:-:S14]  /*0970*/  DSETP.NEU.AND P0, PT, |R20|, +INF , PT ;  /* 0x7ff000001400742a */ /* 0x000fdc0003f0d200 */
[----:B------:R-:W-:Y:S01]  /*0980*/  @!P0 DMUL R6, RZ, R20 ;  /* 0x00000014ff068228 */ /* 0x000fe20000000000 */
[----:B------:R-:W-:Y:S01]  /*0990*/  @!P0 IMAD.MOV.U32 R4, RZ, RZ, 0x1 ;  /* 0x00000001ff048424 */ /* 0x000fe200078e00ff */
[----:B------:R-:W-:Y:S09]  /*09a0*/  @!P0 BRA `(.L_x_7) ;  /* 0x0000000000688947 */ /* 0x000ff20003800000 */
[----:B------:R-:W-:Y:S01]  /*09b0*/  UMOV UR6, 0x6dc9c883 ;  /* 0x6dc9c88300067882 */ /* 0x000fe20000000000 */
[----:B------:R-:W-:Y:S01]  /*09c0*/  UMOV UR7, 0x3fe45f30 ;  /* 0x3fe45f3000077882 */ /* 0x000fe20000000000 */
[C---:B------:R-:W-:Y:S01]  /*09d0*/  DSETP.GE.AND P0, PT, |R20|.reuse, 2.14748364800000000000e+09, PT ;  /* 0x41e000001400742a */ /* 0x040fe20003f06200 */
[----:B------:R-:W-:Y:S01]  /*09e0*/  BSSY.RECONVERGENT B1, `(.L_x_8) ;  /* 0x0000015000017945 */ /* 0x000fe20003800200 */
[----:B------:R-:W-:Y:S01]  /*09f0*/  DMUL R8, R20, UR6 ;  /* 0x0000000614087c28 */ /* 0x000fe20008000000 */
[----:B------:R-:W-:Y:S01]  /*0a00*/  UMOV UR6, 0x54442d18 ;  /* 0x54442d1800067882 */ /* 0x000fe20000000000 */
[----:B------:R-:W-:-:S04]  /*0a10*/  UMOV UR7, 0x3ff921fb ;  /* 0x3ff921fb00077882 */ /* 0x000fc80000000000 */
[----:B------:R-:W0:Y:S08]  /*0a20*/  F2I.F64 R4, R8 ;  /* 0x0000000800047311 */ /* 0x000e300000301100 */
[----:B0-----:R-:W0:Y:S02]  /*0a30*/  I2F.F64 R6, R4 ;  /* 0x0000000400067312 */ /* 0x001e240000201c00 */
[----:B0-----:R-:W-:Y:S01]  /*0a40*/  DFMA R10, R6, -UR6, R20 ;  /* 0x80000006060a7c2b */ /* 0x001fe20008000014 */
[----:B------:R-:W-:Y:S01]  /*0a50*/  UMOV UR6, 0x33145c00 ;  /* 0x33145c0000067882 */ /* 0x000fe20000000000 */
[----:B------:R-:W-:-:S06]  /*0a60*/  UMOV UR7, 0x3c91a626 ;  /* 0x3c91a62600077882 */ /* 0x000fcc0000000000 */
[----:B------:R-:W-:Y:S01]  /*0a70*/  DFMA R10, R6, -UR6, R10 ;  /* 0x80000006060a7c2b */ /* 0x000fe2000800000a */
[----:B------:R-:W-:Y:S01]  /*0a80*/  UMOV UR6, 0x252049c0 ;  /* 0x252049c000067882 */ /* 0x000fe20000000000 */
[----:B------:R-:W-:-:S06]  /*0a90*/  UMOV UR7, 0x397b839a ;  /* 0x397b839a00077882 */ /* 0x000fcc0000000000 */
[----:B------:R-:W-:Y:S01]  /*0aa0*/  DFMA R6, R6, -UR6, R10 ;  /* 0x8000000606067c2b */ /* 0x000fe2000800000a */
[----:B------:R-:W-:Y:S10]  /*0ab0*/  @!P0 BRA `(.L_x_9) ;  /* 0x00000000001c8947 */ /* 0x000ff40003800000 */
[----:B------:R-:W-:Y:S01]  /*0ac0*/  IMAD.MOV.U32 R16, RZ, RZ, R20 ;  /* 0x000000ffff107224 */ /* 0x000fe200078e0014 */
[----:B------:R-:W-:Y:S01]  /*0ad0*/  MOV R4, 0xb00 ;  /* 0x00000b0000047802 */ /* 0x000fe20000000f00 */
[----:B------:R-:W-:-:S07]  /*0ae0*/  IMAD.MOV.U32 R8, RZ, RZ, R21 ;  /* 0x000000ffff087224 */ /* 0x000fce00078e0015 */
[----:B------:R-:W-:Y:S05]  /*0af0*/  CALL.REL.NOINC `($_Z34generate_propagation_matrix_kernelPKdS0_S0_S0_jjP7double2$__internal_trig_reduction_slowpathd) ;  /* 0x0000000c00ac7944 */ /* 0x000fea0003c00000 */
[----:B------:R-:W-:Y:S02]  /*0b00*/  IMAD.MOV.U32 R4, RZ, RZ, R10 ;  /* 0x000000ffff047224 */ /* 0x000fe400078e000a */
[----:B------:R-:W-:Y:S02]  /*0b10*/  IMAD.MOV.U32 R6, RZ, RZ, R16 ;  /* 0x000000ffff067224 */ /* 0x000fe400078e0010 */
[----:B------:R-:W-:-:S07]  /*0b20*/  IMAD.MOV.U32 R7, RZ, RZ, R17 ;  /* 0x000000ffff077224 */ /* 0x000fce00078e0011 */
.L_x_9:
[----:B------:R-:W-:Y:S05]  /*0b30*/  BSYNC.RECONVERGENT B1 ;  /* 0x0000000000017941 */ /* 0x000fea0003800200 */
.L_x_8:
[----:B------:R-:W-:-:S07]  /*0b40*/  VIADD R4, R4, 0x1 ;  /* 0x0000000104047836 */ /* 0x000fce0000000000 */
.L_x_7:
[----:B------:R-:W-:Y:S05]  /*0b50*/  BSYNC.RECONVERGENT B0 ;  /* 0x0000000000007941 */ /* 0x000fea0003800200 */
.L_x_6:
[----:B------:R-:W0:Y:S01]  /*0b60*/  LDCU.64 UR6, c[0x4][0x8] ;  /* 0x01000100ff0677ac */ /* 0x000e220008000a00 */
[----:B------:R-:W-:-:S05]  /*0b70*/  IMAD.SHL.U32 R8, R4, 0x40, RZ ;  /* 0x0000004004087824 */ /* 0x000fca00078e00ff */
[----:B------:R-:W-:-:S04]  /*0b80*/  LOP3.LUT R8, R8, 0x40, RZ, 0xc0, !PT ;  /* 0x0000004008087812 */ /* 0x000fc800078ec0ff */
[----:B0-----:R-:W-:-:S05]  /*0b90*/  IADD3 R26, P0, PT, R8, UR6, RZ ;  /* 0x00000006081a7c10 */ /* 0x001fca000ff1e0ff */
[----:B------:R-:W-:-:S05]  /*0ba0*/  IMAD.X R27, RZ, RZ, UR7, P0 ;  /* 0x00000007ff1b7e24 */ /* 0x000fca00080e06ff */
[----:B------:R-:W2:Y:S04]  /*0bb0*/  LDG.E.128.CONSTANT R8, desc[UR4][R26.64] ;  /* 0x000000041a087981 */ /* 0x000ea8000c1e9d00 */
[----:B------:R-:W3:Y:S04]  /*0bc0*/  LDG.E.128.CONSTANT R12, desc[UR4][R26.64+0x10] ;  /* 0x000010041a0c7981 */ /* 0x000ee8000c1e9d00 */
[----:B------:R-:W4:Y:S01]  /*0bd0*/  LDG.E.128.CONSTANT R16, desc[UR4][R26.64+0x20] ;  /* 0x000020041a107981 */ /* 0x000f22000c1e9d00 */
[----:B------:R-:W-:Y:S01]  /*0be0*/  LOP3.LUT R22, R4, 0x1, RZ, 0xc0, !PT ;  /* 0x0000000104167812 */ /* 0x000fe200078ec0ff */
[----:B------:R-:W-:Y:S01]  /*0bf0*/  IMAD.MOV.U32 R24, RZ, RZ, 0x20fd8164 ;  /* 0x20fd8164ff187424 */ /* 0x000fe200078e00ff */
[----:B------:R-:W-:Y:S01]  /*0c00*/  DSETP.NEU.AND P1, PT, |R20|, +INF , PT ;  /* 0x7ff000001400742a */ /* 0x000fe20003f2d200 */
[----:B------:R-:W-:Y:S01]  /*0c10*/  IMAD.MOV.U32 R25, RZ, RZ, 0x3da8ff83 ;  /* 0x3da8ff83ff197424 */ /* 0x000fe200078e00ff */
[----:B------:R-:W-:Y:S01]  /*0c20*/  ISETP.NE.U32.AND P0, PT, R22, 0x1, PT ;  /* 0x000000011600780c */ /* 0x000fe20003f05070 */
[----:B------:R-:W-:Y:S01]  /*0c30*/  DMUL R22, R6, R6 ;  /* 0x0000000606167228 */ /* 0x000fe20000000000 */
[----:B------:R-:W-:Y:S02]  /*0c40*/  BSSY.RECONVERGENT B0, `(.L_x_10) ;  /* 0x000002b000007945 */ /* 0x000fe40003800200 */
[----:B------:R-:W-:-:S02]  /*0c50*/  FSEL R24, R24, -8.06006814911005101289e+34, !P0 ;  /* 0xf9785eba18187808 */ /* 0x000fc40004000000 */
[----:B------:R-:W-:-:S06]  /*0c60*/  FSEL R25, -R25, 0.11223486810922622681, !P0 ;  /* 0x3de5db6519197808 */ /* 0x000fcc0004000100 */
[----:B--2---:R-:W-:-:S08]  /*0c70*/  DFMA R8, R22, R24, R8 ;  /* 0x000000181608722b */ /* 0x004fd00000000008 */
[----:B------:R-:W-:-:S08]  /*0c80*/  DFMA R8, R22, R8, R10 ;  /* 0x000000081608722b */ /* 0x000fd0000000000a */
[----:B---3--:R-:W-:-:S08]  /*0c90*/  DFMA R8, R22, R8, R12 ;  /* 0x000000081608722b */ /* 0x008fd0000000000c */
[----:B------:R-:W-:-:S08]  /*0ca0*/  DFMA R8, R22, R8, R14 ;  /* 0x000000081608722b */ /* 0x000fd0000000000e */
[----:B----4-:R-:W-:-:S08]  /*0cb0*/  DFMA R8, R22, R8, R16 ;  /* 0x000000081608722b */ /* 0x010fd00000000010 */
[----:B------:R-:W-:-:S08]  /*0cc0*/  DFMA R8, R22, R8, R18 ;  /* 0x000000081608722b */ /* 0x000fd00000000012 */
[----:B------:R-:W-:Y:S02]  /*0cd0*/  DFMA R6, R8, R6, R6 ;  /* 0x000000060806722b */ /* 0x000fe40000000006 */
[----:B------:R-:W-:Y:S02]  /*0ce0*/  DFMA R8, R22, R8, 1 ;  /* 0x3ff000001608742b */ /* 0x000fe40000000008 */
[----:B------:R-:W-:-:S08]  /*0cf0*/  @!P1 DMUL R22, RZ, R20 ;  /* 0x00000014ff169228 */ /* 0x000fd00000000000 */
[----:B------:R-:W-:Y:S02]  /*0d00*/  FSEL R8, R8, R6, !P0 ;  /* 0x0000000608087208 */ /* 0x000fe40004000000 */
[----:B------:R-:W-:Y:S02]  /*0d10*/  FSEL R9, R9, R7, !P0 ;  /* 0x0000000709097208 */ /* 0x000fe40004000000 */
[----:B------:R-:W-:Y:S01]  /*0d20*/  LOP3.LUT P0, RZ, R4, 0x2, RZ, 0xc0, !PT ;  /* 0x0000000204ff7812 */ /* 0x000fe2000780c0ff */
[----:B------:R-:W-:-:S03]  /*0d30*/  @!P1 IMAD.MOV.U32 R4, RZ, RZ, RZ ;  /* 0x000000ffff049224 */ /* 0x000fc600078e00ff */
[----:B------:R-:W-:-:S10]  /*0d40*/  DADD R6, RZ, -R8 ;  /* 0x00000000ff067229 */ /* 0x000fd40000000808 */
[----:B------:R-:W-:Y:S02]  /*0d50*/  FSEL R6, R8, R6, !P0 ;  /* 0x0000000608067208 */ /* 0x000fe40004000000 */
[----:B------:R-:W-:Y:S01]  /*0d60*/  FSEL R7, R9, R7, !P0 ;  /* 0x0000000709077208 */ /* 0x000fe20004000000 */
[----:B------:R-:W-:Y:S06]  /*0d70*/  @!P1 BRA `(.L_x_11) ;  /* 0x00000000005c9947 */ /* 0x000fec0003800000 */
[----:B------:R-:W-:Y:S01]  /*0d80*/  UMOV UR6, 0x6dc9c883 ;  /* 0x6dc9c88300067882 */ /* 0x000fe20000000000 */
[----:B------:R-:W-:Y:S01]  /*0d90*/  UMOV UR7, 0x3fe45f30 ;  /* 0x3fe45f3000077882 */ /* 0x000fe20000000000 */
[C---:B------:R-:W-:Y:S02]  /*0da0*/  DSETP.GE.AND P0, PT, |R20|.reuse, 2.14748364800000000000e+09, PT ;  /* 0x41e000001400742a */ /* 0x040fe40003f06200 */
        /* <DEDUP_REMOVED lines=20> */
.L_x_11:
[----:B------:R-:W-:Y:S05]  /*0ef0*/  BSYNC.RECONVERGENT B0 ;  /* 0x0000000000007941 */ /* 0x000fea0003800200 */
.L_x_10:
[----:B------:R-:W0:Y:S01]  /*0f00*/  LDCU.64 UR6, c[0x4][0x8] ;  /* 0x01000100ff0677ac */ /* 0x000e220008000a00 */
[----:B------:R-:W-:-:S05]  /*0f10*/  IMAD.SHL.U32 R8, R4, 0x40, RZ ;  /* 0x0000004004087824 */ /* 0x000fca00078e00ff */
[----:B------:R-:W-:-:S04]  /*0f20*/  LOP3.LUT R8, R8, 0x40, RZ, 0xc0, !PT ;  /* 0x0000004008087812 */ /* 0x000fc800078ec0ff */
[----:B0-----:R-:W-:Y:S02]  /*0f30*/  IADD3 R26, P0, PT, R8, UR6, RZ ;  /* 0x00000006081a7c10 */ /* 0x001fe4000ff1e0ff */
[----:B------:R-:W-:Y:S01]  /*0f40*/  LOP3.LUT R20, R4, 0x1, RZ, 0xc0, !PT ;  /* 0x0000000104147812 */ /* 0x000fe200078ec0ff */
[----:B------:R-:W-:Y:S01]  /*0f50*/  IMAD.MOV.U32 R24, RZ, RZ, 0x20fd8164 ;  /* 0x20fd8164ff187424 */ /* 0x000fe200078e00ff */
[----:B------:R-:W0:Y:S01]  /*0f60*/  LDCU UR6, c[0x0][0x3a0] ;  /* 0x00007400ff0677ac */ /* 0x000e220008000800 */
[----:B------:R-:W-:-:S05]  /*0f70*/  IMAD.X R27, RZ, RZ, UR7, P0 ;  /* 0x00000007ff1b7e24 */ /* 0x000fca00080e06ff */
[----:B------:R-:W2:Y:S04]  /*0f80*/  LDG.E.128.CONSTANT R8, desc[UR4][R26.64] ;  /* 0x000000041a087981 */ /* 0x000ea8000c1e9d00 */
[----:B------:R-:W3:Y:S04]  /*0f90*/  LDG.E.128.CONSTANT R12, desc[UR4][R26.64+0x10] ;  /* 0x000010041a0c7981 */ /* 0x000ee8000c1e9d00 */
[----:B------:R-:W4:Y:S01]  /*0fa0*/  LDG.E.128.CONSTANT R16, desc[UR4][R26.64+0x20] ;  /* 0x000020041a107981 */ /* 0x000f22000c1e9d00 */
[----:B------:R-:W-:Y:S01]  /*0fb0*/  IMAD.MOV.U32 R25, RZ, RZ, 0x3da8ff83 ;  /* 0x3da8ff83ff197424 */ /* 0x000fe200078e00ff */
[----:B------:R-:W-:Y:S01]  /*0fc0*/  ISETP.NE.U32.AND P0, PT, R20, 0x1, PT ;  /* 0x000000011400780c */ /* 0x000fe20003f05070 */
[----:B------:R-:W-:-:S03]  /*0fd0*/  DMUL R20, R22, R22 ;  /* 0x0000001616147228 */ /* 0x000fc60000000000 */
[----:B------:R-:W-:Y:S02]  /*0fe0*/  FSEL R24, R24, -8.06006814911005101289e+34, !P0 ;  /* 0xf9785eba18187808 */ /* 0x000fe40004000000 */
[----:B------:R-:W-:-:S06]  /*0ff0*/  FSEL R25, -R25, 0.11223486810922622681, !P0 ;  /* 0x3de5db6519197808 */ /* 0x000fcc0004000100 */
[----:B--2---:R-:W-:-:S08]  /*1000*/  DFMA R8, R20, R24, R8 ;  /* 0x000000181408722b */ /* 0x004fd00000000008 */
[----:B------:R-:W-:-:S08]  /*1010*/  DFMA R8, R20, R8, R10 ;  /* 0x000000081408722b */ /* 0x000fd0000000000a */
[C---:B---3--:R-:W-:Y:S01]  /*1020*/  DFMA R8, R20.reuse, R8, R12 ;  /* 0x000000081408722b */ /* 0x048fe2000000000c */
[----:B------:R-:W1:Y:S07]  /*1030*/  LDC.64 R12, c[0x0][0x3a8] ;  /* 0x0000ea00ff0c7b82 */ /* 0x000e6e0000000a00 */
[----:B------:R-:W-:-:S08]  /*1040*/  DFMA R8, R20, R8, R14 ;  /* 0x000000081408722b */ /* 0x000fd0000000000e */
[----:B----4-:R-:W-:-:S08]  /*1050*/  DFMA R8, R20, R8, R16 ;  /* 0x000000081408722b */ /* 0x010fd00000000010 */
[----:B------:R-:W-:-:S08]  /*1060*/  DFMA R8, R20, R8, R18 ;  /* 0x000000081408722b */ /* 0x000fd00000000012 */
[----:B------:R-:W-:Y:S02]  /*1070*/  DFMA R22, R8, R22, R22 ;  /* 0x000000160816722b */ /* 0x000fe40000000016 */
[----:B------:R-:W-:-:S10]  /*1080*/  DFMA R8, R20, R8, 1 ;  /* 0x3ff000001408742b */ /* 0x000fd40000000008 */
[----:B------:R-:W-:Y:S02]  /*1090*/  FSEL R10, R8, R22, !P0 ;  /* 0x00000016080a7208 */ /* 0x000fe40004000000 */
[----:B------:R-:W-:Y:S02]  /*10a0*/  FSEL R11, R9, R23, !P0 ;  /* 0x00000017090b7208 */ /* 0x000fe40004000000 */
[----:B------:R-:W-:-:S04]  /*10b0*/  LOP3.LUT P0, RZ, R4, 0x2, RZ, 0xc0, !PT ;  /* 0x0000000204ff7812 */ /* 0x000fc8000780c0ff */
[----:B------:R-:W-:-:S10]  /*10c0*/  DADD R8, RZ, -R10 ;  /* 0x00000000ff087229 */ /* 0x000fd4000000080a */
[----:B------:R-:W-:Y:S02]  /*10d0*/  FSEL R8, R10, R8, !P0 ;  /* 0x000000080a087208 */ /* 0x000fe40004000000 */
[----:B------:R-:W-:Y:S01]  /*10e0*/  FSEL R9, R11, R9, !P0 ;  /* 0x000000090b097208 */ /* 0x000fe20004000000 */
[----:B0-----:R-:W-:Y:S01]  /*10f0*/  IMAD R11, R5, UR6, R0 ;  /* 0x00000006050b7c24 */ /* 0x001fe2000f8e0200 */
[----:B------:R-:W-:-:S04]  /*1100*/  DMUL R4, R2, R6 ;  /* 0x0000000602047228 */ /* 0x000fc80000000000 */
[----:B------:R-:W-:Y:S01]  /*1110*/  DMUL R6, R2, R8 ;  /* 0x0000000802067228 */ /* 0x000fe20000000000 */
[----:B-1----:R-:W-:-:S06]  /*1120*/  IMAD.WIDE.U32 R2, R11, 0x10, R12 ;  /* 0x000000100b027825 */ /* 0x002fcc00078e000c */
[----:B------:R-:W-:Y:S01]  /*1130*/  STG.E.128 desc[UR4][R2.64], R4 ;  /* 0x0000000402007986 */ /* 0x000fe2000c101d04 */
[----:B------:R-:W-:Y:S05]  /*1140*/  EXIT ;  /* 0x000000000000794d */ /* 0x000fea0003800000 */
        .weak           $__internal_0_$__cuda_sm20_div_rn_f64_full
        .type           $__internal_0_$__cuda_sm20_div_rn_f64_full,@function
        .size           $__internal_0_$__cuda_sm20_div_rn_f64_full,($__internal_1_$__cuda_sm20_dsqrt_rn_f64_mediumpath_v1 - $__internal_0_$__cuda_sm20_div_rn_f64_full)
$__internal_0_$__cuda_sm20_div_rn_f64_full:
[C---:B------:R-:W-:Y:S01]  /*1150*/  FSETP.GEU.AND P0, PT, |R9|.reuse, 1.469367938527859385e-39, PT ;  /* 0x001000000900780b */ /* 0x040fe20003f0e200 */
[----:B------:R-:W-:Y:S01]  /*1160*/  IMAD.MOV.U32 R14, RZ, RZ, 0x1 ;  /* 0x00000001ff0e7424 */ /* 0x000fe200078e00ff */
[----:B------:R-:W-:Y:S01]  /*1170*/  LOP3.LUT R10, R9, 0x800fffff, RZ, 0xc0, !PT ;  /* 0x800fffff090a7812 */ /* 0x000fe200078ec0ff */
[----:B------:R-:W-:Y:S01]  /*1180*/  BSSY.RECONVERGENT B1, `(.L_x_12) ;  /* 0x0000055000017945 */ /* 0x000fe20003800200 */
[C---:B------:R-:W-:Y:S02]  /*1190*/  FSETP.GEU.AND P2, PT, |R7|.reuse, 1.469367938527859385e-39, PT ;  /* 0x001000000700780b */ /* 0x040fe40003f4e200 */
[----:B------:R-:W-:Y:S01]  /*11a0*/  LOP3.LUT R11, R10, 0x3ff00000, RZ, 0xfc, !PT ;  /* 0x3ff000000a0b7812 */ /* 0x000fe200078efcff */
[----:B------:R-:W-:Y:S01]  /*11b0*/  IMAD.MOV.U32 R10, RZ, RZ, R8 ;  /* 0x000000ffff0a7224 */ /* 0x000fe200078e0008 */
[----:B------:R-:W-:Y:S02]  /*11c0*/  LOP3.LUT R12, R7, 0x7ff00000, RZ, 0xc0, !PT ;  /* 0x7ff00000070c7812 */ /* 0x000fe400078ec0ff */
[----:B------:R-:W-:-:S03]  /*11d0*/  LOP3.LUT R19, R9, 0x7ff00000, RZ, 0xc0, !PT ;  /* 0x7ff0000009137812 */ /* 0x000fc600078ec0ff */
[----:B------:R-:W-:Y:S01]  /*11e0*/  @!P0 DMUL R10, R8, 8.98846567431157953865e+307 ;  /* 0x7fe00000080a8828 */ /* 0x000fe20000000000 */
[----:B------:R-:W-:-:S03]  /*11f0*/  ISETP.GE.U32.AND P1, PT, R12, R19, PT ;  /* 0x000000130c00720c */ /* 0x000fc60003f26070 */
[----:B------:R-:W-:Y:S02]  /*1200*/  @!P2 LOP3.LUT R13, R9, 0x7ff00000, RZ, 0xc0, !PT ;  /* 0x7ff00000090da812 */ /* 0x000fe400078ec0ff */
[----:B------:R-:W0:Y:S02]  /*1210*/  MUFU.RCP64H R15, R11 ;  /* 0x0000000b000f7308 */ /* 0x000e240000001800 */
[----:B------:R-:W-:Y:S01]  /*1220*/  @!P2 ISETP.GE.U32.AND P3, PT, R12, R13, PT ;  /* 0x0000000d0c00a20c */ /* 0x000fe20003f66070 */
[----:B------:R-:W-:-:S05]  /*1230*/  IMAD.MOV.U32 R13, RZ, RZ, 0x1ca00000 ;  /* 0x1ca00000ff0d7424 */ /* 0x000fca00078e00ff */
[----:B------:R-:W-:-:S04]  /*1240*/  @!P2 SEL R17, R13, 0x63400000, !P3 ;  /* 0x634000000d11a807 */ /* 0x000fc80005800000 */
[----:B------:R-:W-:-:S04]  /*1250*/  @!P2 LOP3.LUT R22, R17, 0x80000000, R7, 0xf8, !PT ;  /* 0x800000001116a812 */ /* 0x000fc800078ef807 */
[----:B------:R-:W-:Y:S01]  /*1260*/  @!P2 LOP3.LUT R23, R22, 0x100000, RZ, 0xfc, !PT ;  /* 0x001000001617a812 */ /* 0x000fe200078efcff */
[----:B0-----:R-:W-:Y:S01]  /*1270*/  DFMA R2, R14, -R10, 1 ;  /* 0x3ff000000e02742b */ /* 0x001fe2000000080a */
[----:B------:R-:W-:-:S07]  /*1280*/  @!P2 IMAD.MOV.U32 R22, RZ, RZ, RZ ;  /* 0x000000ffff16a224 */ /* 0x000fce00078e00ff */
[----:B------:R-:W-:-:S08]  /*1290*/  DFMA R2, R2, R2, R2 ;  /* 0x000000020202722b */ /* 0x000fd00000000002 */
[----:B------:R-:W-:Y:S01]  /*12a0*/  DFMA R14, R14, R2, R14 ;  /* 0x000000020e0e722b */ /* 0x000fe2000000000e */
[----:B------:R-:W-:Y:S01]  /*12b0*/  SEL R3, R13, 0x63400000, !P1 ;  /* 0x634000000d037807 */ /* 0x000fe20004800000 */
[----:B------:R-:W-:-:S03]  /*12c0*/  IMAD.MOV.U32 R2, RZ, RZ, R6 ;  /* 0x000000ffff027224 */ /* 0x000fc600078e0006 */
[----:B------:R-:W-:-:S03]  /*12d0*/  LOP3.LUT R3, R3, 0x800fffff, R7, 0xf8, !PT ;  /* 0x800fffff03037812 */ /* 0x000fc600078ef807 */
[----:B------:R-:W-:-:S03]  /*12e0*/  DFMA R16, R14, -R10, 1 ;  /* 0x3ff000000e10742b */ /* 0x000fc6000000080a */
[----:B------:R-:W-:Y:S01]  /*12f0*/  @!P2 DFMA R2, R2, 2, -R22 ;  /* 0x400000000202a82b */ /* 0x000fe20000000816 */
[----:B------:R-:W-:-:S04]  /*1300*/  IMAD.MOV.U32 R22, RZ, RZ, R12 ;  /* 0x000000ffff167224 */ /* 0x000fc800078e000c */
[----:B------:R-:W-:Y:S01]  /*1310*/  DFMA R14, R14, R16, R14 ;  /* 0x000000100e0e722b */ /* 0x000fe2000000000e */
[----:B------:R-:W-:Y:S01]  /*1320*/  IMAD.MOV.U32 R23, RZ, RZ, R19 ;  /* 0x000000ffff177224 */ /* 0x000fe200078e0013 */
[----:B------:R-:W-:-:S03]  /*1330*/  @!P0 LOP3.LUT R23, R11, 0x7ff00000, RZ, 0xc0, !PT ;  /* 0x7ff000000b178812 */ /* 0x000fc600078ec0ff */
[----:B------:R-:W-:Y:S02]  /*1340*/  @!P2 LOP3.LUT R22, R3, 0x7ff00000, RZ, 0xc0, !PT ;  /* 0x7ff000000316a812 */ /* 0x000fe400078ec0ff */
[----:B------:R-:W-:Y:S01]  /*1350*/  VIADD R25, R23, 0xffffffff ;  /* 0xffffffff17197836 */ /* 0x000fe20000000000 */
[----:B------:R-:W-:Y:S02]  /*1360*/  DMUL R16, R14, R2 ;  /* 0x000000020e107228 */ /* 0x000fe40000000000 */
[----:B------:R-:W-:-:S05]  /*1370*/  VIADD R24, R22, 0xffffffff ;  /* 0xffffffff16187836 */ /* 0x000fca0000000000 */
[----:B------:R-:W-:Y:S01]  /*1380*/  ISETP.GT.U32.AND P0, PT, R24, 0x7feffffe, PT ;  /* 0x7feffffe1800780c */ /* 0x000fe20003f04070 */
[----:B------:R-:W-:-:S03]  /*1390*/  DFMA R18, R16, -R10, R2 ;  /* 0x8000000a1012722b */ /* 0x000fc60000000002 */
[----:B------:R-:W-:-:S05]  /*13a0*/  ISETP.GT.U32.OR P0, PT, R25, 0x7feffffe, P0 ;  /* 0x7feffffe1900780c */ /* 0x000fca0000704470 */
[----:B------:R-:W-:-:S08]  /*13b0*/  DFMA R14, R14, R18, R16 ;  /* 0x000000120e0e722b */ /* 0x000fd00000000010 */
[----:B------:R-:W-:Y:S05]  /*13c0*/  @P0 BRA `(.L_x_13) ;  /* 0x00000000006c0947 */ /* 0x000fea0003800000 */
[----:B------:R-:W-:-:S04]  /*13d0*/  LOP3.LUT R7, R9, 0x7ff00000, RZ, 0xc0, !PT ;  /* 0x7ff0000009077812 */ /* 0x000fc800078ec0ff */
[CC--:B------:R-:W-:Y:S02]  /*13e0*/  VIADDMNMX R6, R12.reuse, -R7.reuse, 0xb9600000, !PT ;  /* 0xb96000000c067446 */ /* 0x0c0fe40007800907 */
[----:B------:R-:W-:Y:S02]  /*13f0*/  ISETP.GE.U32.AND P0, PT, R12, R7, PT ;  /* 0x000000070c00720c */ /* 0x000fe40003f06070 */
[----:B------:R-:W-:Y:S02]  /*1400*/  VIMNMX R6, PT, PT, R6, 0x46a00000, PT ;  /* 0x46a0000006067848 */ /* 0x000fe40003fe0100 */
[----:B------:R-:W-:-:S05]  /*1410*/  SEL R13, R13, 0x63400000, !P0 ;  /* 0x634000000d0d7807 */ /* 0x000fca0004000000 */
[----:B------:R-:W-:Y:S02]  /*1420*/  IMAD.IADD R16, R6, 0x1, -R13 ;  /* 0x0000000106107824 */ /* 0x000fe400078e0a0d */
[----:B------:R-:W-:Y:S02]  /*1430*/  IMAD.MOV.U32 R6, RZ, RZ, RZ ;  /* 0x000000ffff067224 */ /* 0x000fe400078e00ff */
[----:B------:R-:W-:-:S06]  /*1440*/  VIADD R7, R16, 0x7fe00000 ;  /* 0x7fe0000010077836 */ /* 0x000fcc0000000000 */
[----:B------:R-:W-:-:S10]  /*1450*/  DMUL R12, R14, R6 ;  /* 0x000000060e0c7228 */ /* 0x000fd40000000000 */
[----:B------:R-:W-:-:S13]  /*1460*/  FSETP.GTU.AND P0, PT, |R13|, 1.469367938527859385e-39, PT ;  /* 0x001000000d00780b */ /* 0x000fda0003f0c200 */
[----:B------:R-:W-:Y:S05]  /*1470*/  @P0 BRA `(.L_x_14) ;  /* 0x0000000000940947 */ /* 0x000fea0003800000 */
[----:B------:R-:W-:Y:S01]  /*1480*/  DFMA R2, R14, -R10, R2 ;  /* 0x8000000a0e02722b */ /* 0x000fe20000000002 */
[----:B------:R-:W-:-:S09]  /*1490*/  IMAD.MOV.U32 R6, RZ, RZ, RZ ;  /* 0x000000ffff067224 */ /* 0x000fd200078e00ff */
[C---:B------:R-:W-:Y:S02]  /*14a0*/  FSETP.NEU.AND P0, PT, R3.reuse, RZ, PT ;  /* 0x000000ff0300720b */ /* 0x040fe40003f0d000 */
[----:B------:R-:W-:-:S04]  /*14b0*/  LOP3.LUT R9, R3, 0x80000000, R9, 0x48, !PT ;  /* 0x8000000003097812 */ /* 0x000fc800078e4809 */
[----:B------:R-:W-:-:S07]  /*14c0*/  LOP3.LUT R7, R9, R7, RZ, 0xfc, !PT ;  /* 0x0000000709077212 */ /* 0x000fce00078efcff */
[----:B------:R-:W-:Y:S05]  /*14d0*/  @!P0 BRA `(.L_x_14) ;  /* 0x00000000007c8947 */ /* 0x000fea0003800000 */
[----:B------:R-:W-:Y:S01]  /*14e0*/  IMAD.MOV R3, RZ, RZ, -R16 ;  /* 0x000000ffff037224 */ /* 0x000fe200078e0a10 */
[----:B------:R-:W-:Y:S01]  /*14f0*/  DMUL.RP R6, R14, R6 ;  /* 0x000000060e067228 */ /* 0x000fe20000008000 */
[----:B------:R-:W-:-:S06]  /*1500*/  IMAD.MOV.U32 R2, RZ, RZ, RZ ;  /* 0x000000ffff027224 */ /* 0x000fcc00078e00ff */
[----:B------:R-:W-:-:S03]  /*1510*/  DFMA R2, R12, -R2, R14 ;  /* 0x800000020c02722b */ /* 0x000fc6000000000e */
[----:B------:R-:W-:-:S03]  /*1520*/  LOP3.LUT R9, R7, R9, RZ, 0x3c, !PT ;  /* 0x0000000907097212 */ /* 0x000fc600078e3cff */
[----:B------:R-:W-:-:S04]  /*1530*/  IADD3 R2, PT, PT, -R16, -0x43300000, RZ ;  /* 0xbcd0000010027810 */ /* 0x000fc80007ffe1ff */
[----:B------:R-:W-:-:S04]  /*1540*/  FSETP.NEU.AND P0, PT, |R3|, R2, PT ;  /* 0x000000020300720b */ /* 0x000fc80003f0d200 */
[----:B------:R-:W-:Y:S02]  /*1550*/  FSEL R12, R6, R12, !P0 ;  /* 0x0000000c060c7208 */ /* 0x000fe40004000000 */
[----:B------:R-:W-:Y:S01]  /*1560*/  FSEL R13, R9, R13, !P0 ;  /* 0x0000000d090d7208 */ /* 0x000fe20004000000 */
[----:B------:R-:W-:Y:S06]  /*1570*/  BRA `(.L_x_14) ;  /* 0x0000000000547947 */ /* 0x000fec0003800000 */
.L_x_13:
[----:B------:R-:W-:-:S14]  /*1580*/  DSETP.NAN.AND P0, PT, R6, R6, PT ;  /* 0x000000060600722a */ /* 0x000fdc0003f08000 */
[----:B------:R-:W-:Y:S05]  /*1590*/  @P0 BRA `(.L_x_15) ;  /* 0x0000000000440947 */ /* 0x000fea0003800000 */
[----:B------:R-:W-:-:S14]  /*15a0*/  DSETP.NAN.AND P0, PT, R8, R8, PT ;  /* 0x000000080800722a */ /* 0x000fdc0003f08000 */
[----:B------:R-:W-:Y:S05]  /*15b0*/  @P0 BRA `(.L_x_16) ;  /* 0x0000000000300947 */ /* 0x000fea0003800000 */
[----:B------:R-:W-:Y:S01]  /*15c0*/  ISETP.NE.AND P0, PT, R22, R23, PT ;  /* 0x000000171600720c */ /* 0x000fe20003f05270 */
[----:B------:R-:W-:Y:S02]  /*15d0*/  IMAD.MOV.U32 R12, RZ, RZ, 0x0 ;  /* 0x00000000ff0c7424 */ /* 0x000fe400078e00ff */
[----:B------:R-:W-:-:S10]  /*15e0*/  IMAD.MOV.U32 R13, RZ, RZ, -0x80000 ;  /* 0xfff80000ff0d7424 */ /* 0x000fd400078e00ff */
[----:B------:R-:W-:Y:S05]  /*15f0*/  @!P0 BRA `(.L_x_14) ;  /* 0x0000000000348947 */ /* 0x000fea0003800000 */
[----:B------:R-:W-:Y:S02]  /*1600*/  ISETP.NE.AND P0, PT, R22, 0x7ff00000, PT ;  /* 0x7ff000001600780c */ /* 0x000fe40003f05270 */
[----:B------:R-:W-:Y:S02]  /*1610*/  LOP3.LUT R13, R7, 0x80000000, R9, 0x48, !PT ;  /* 0x80000000070d7812 */ /* 0x000fe400078e4809 */
[----:B------:R-:W-:-:S13]  /*1620*/  ISETP.EQ.OR P0, PT, R23, RZ, !P0 ;  /* 0x000000ff1700720c */ /* 0x000fda0004702670 */
[----:B------:R-:W-:Y:S01]  /*1630*/  @P0 LOP3.LUT R2, R13, 0x7ff00000, RZ, 0xfc, !PT ;  /* 0x7ff000000d020812 */ /* 0x000fe200078efcff */
[----:B------:R-:W-:Y:S02]  /*1640*/  @!P0 IMAD.MOV.U32 R12, RZ, RZ, RZ ;  /* 0x000000ffff0c8224 */ /* 0x000fe400078e00ff */
[----:B------:R-:W-:Y:S02]  /*1650*/  @P0 IMAD.MOV.U32 R12, RZ, RZ, RZ ;  /* 0x000000ffff0c0224 */ /* 0x000fe400078e00ff */
[----:B------:R-:W-:Y:S01]  /*1660*/  @P0 IMAD.MOV.U32 R13, RZ, RZ, R2 ;  /* 0x000000ffff0d0224 */ /* 0x000fe200078e0002 */
[----:B------:R-:W-:Y:S06]  /*1670*/  BRA `(.L_x_14) ;  /* 0x0000000000147947 */ /* 0x000fec0003800000 */
.L_x_16:
[----:B------:R-:W-:Y:S01]  /*1680*/  LOP3.LUT R13, R9, 0x80000, RZ, 0xfc, !PT ;  /* 0x00080000090d7812 */ /* 0x000fe200078efcff */
[----:B------:R-:W-:Y:S01]  /*1690*/  IMAD.MOV.U32 R12, RZ, RZ, R8 ;  /* 0x000000ffff0c7224 */ /* 0x000fe200078e0008 */
[----:B------:R-:W-:Y:S06]  /*16a0*/  BRA `(.L_x_14) ;  /* 0x0000000000087947 */ /* 0x000fec0003800000 */
.L_x_15:
[----:B------:R-:W-:Y:S01]  /*16b0*/  LOP3.LUT R13, R7, 0x80000, RZ, 0xfc, !PT ;  /* 0x00080000070d7812 */ /* 0x000fe200078efcff */
[----:B------:R-:W-:-:S07]  /*16c0*/  IMAD.MOV.U32 R12, RZ, RZ, R6 ;  /* 0x000000ffff0c7224 */ /* 0x000fce00078e0006 */
.L_x_14:
[----:B------:R-:W-:Y:S05]  /*16d0*/  BSYNC.RECONVERGENT B1 ;  /* 0x0000000000017941 */ /* 0x000fea0003800200 */
.L_x_12:
[----:B------:R-:W-:Y:S02]  /*16e0*/  IMAD.MOV.U32 R2, RZ, RZ, R4 ;  /* 0x000000ffff027224 */ /* 0x000fe400078e0004 */
[----:B------:R-:W-:-:S04]  /*16f0*/  IMAD.MOV.U32 R3, RZ, RZ, 0x0 ;  /* 0x00000000ff037424 */ /* 0x000fc800078e00ff */
[----:B------:R-:W-:Y:S05]  /*1700*/  RET.REL.NODEC R2 `(_Z34generate_propagation_matrix_kernelPKdS0_S0_S0_jjP7double2) ;  /* 0xffffffe8023c7950 */ /* 0x000fea0003c3ffff */
        .weak           $__internal_1_$__cuda_sm20_dsqrt_rn_f64_mediumpath_v1
        .type           $__internal_1_$__cuda_sm20_dsqrt_rn_f64_mediumpath_v1,@function
        .size           $__internal_1_$__cuda_sm20_dsqrt_rn_f64_mediumpath_v1,($_Z34generate_propagation_matrix_kernelPKdS0_S0_S0_jjP7double2$__internal_trig_reduction_slowpathd - $__internal_1_$__cuda_sm20_dsqrt_rn_f64_mediumpath_v1)
$__internal_1_$__cuda_sm20_dsqrt_rn_f64_mediumpath_v1:
[----:B------:R-:W-:Y:S01]  /*1710*/  ISETP.GE.U32.AND P0, PT, R8, -0x3400000, PT ;  /* 0xfcc000000800780c */ /* 0x000fe20003f06070 */
[----:B------:R-:W-:Y:S01]  /*1720*/  BSSY.RECONVERGENT B1, `(.L_x_17) ;  /* 0x0000024000017945 */ /* 0x000fe20003800200 */
[----:B------:R-:W-:-:S11]  /*1730*/  IMAD.MOV.U32 R11, RZ, RZ, R17 ;  /* 0x000000ffff0b7224 */ /* 0x000fd600078e0011 */
[----:B------:R-:W-:Y:S05]  /*1740*/  @!P0 BRA `(.L_x_18) ;  /* 0x0000000000208947 */ /* 0x000fea0003800000 */
[----:B------:R-:W-:-:S10]  /*1750*/  DFMA.RM R10, R14, R10, R12 ;  /* 0x0000000a0e0a722b */ /* 0x000fd4000000400c */
[----:B------:R-:W-:-:S05]  /*1760*/  IADD3 R8, P0, PT, R10, 0x1, RZ ;  /* 0x000000010a087810 */ /* 0x000fca0007f1e0ff */
[----:B------:R-:W-:-:S06]  /*1770*/  IMAD.X R9, RZ, RZ, R11, P0 ;  /* 0x000000ffff097224 */ /* 0x000fcc00000e060b */
[----:B------:R-:W-:-:S08]  /*1780*/  DFMA.RP R6, -R10, R8, R6 ;  /* 0x000000080a06722b */ /* 0x000fd00000008106 */
[----:B------:R-:W-:-:S06]  /*1790*/  DSETP.GT.AND P0, PT, R6, RZ, PT ;  /* 0x000000ff0600722a */ /* 0x000fcc0003f04000 */
[----:B------:R-:W-:Y:S02]  /*17a0*/  FSEL R8, R8, R10, P0 ;  /* 0x0000000a08087208 */ /* 0x000fe40000000000 */
[----:B------:R-:W-:Y:S01]  /*17b0*/  FSEL R9, R9, R11, P0 ;  /* 0x0000000b09097208 */ /* 0x000fe20000000000 */
[----:B------:R-:W-:Y:S06]  /*17c0*/  BRA `(.L_x_19) ;  /* 0x0000000000647947 */ /* 0x000fec0003800000 */
.L_x_18:
[----:B------:R-:W-:-:S14]  /*17d0*/  DSETP.NE.AND P0, PT, R6, RZ, PT ;  /* 0x000000ff0600722a */ /* 0x000fdc0003f05000 */
[----:B------:R-:W-:Y:S05]  /*17e0*/  @!P0 BRA `(.L_x_20) ;  /* 0x0000000000588947 */ /* 0x000fea0003800000 */
[----:B------:R-:W-:-:S13]  /*17f0*/  ISETP.GE.AND P0, PT, R7, RZ, PT ;  /* 0x000000ff0700720c */ /* 0x000fda0003f06270 */
[----:B------:R-:W-:Y:S02]  /*1800*/  @!P0 IMAD.MOV.U32 R8, RZ, RZ, 0x0 ;  /* 0x00000000ff088424 */ /* 0x000fe400078e00ff */
[----:B------:R-:W-:Y:S01]  /*1810*/  @!P0 IMAD.MOV.U32 R9, RZ, RZ, -0x80000 ;  /* 0xfff80000ff098424 */ /* 0x000fe200078e00ff */
[----:B------:R-:W-:Y:S06]  /*1820*/  @!P0 BRA `(.L_x_19) ;  /* 0x00000000004c8947 */ /* 0x000fec0003800000 */
[----:B------:R-:W-:-:S13]  /*1830*/  ISETP.GT.AND P0, PT, R7, 0x7fefffff, PT ;  /* 0x7fefffff0700780c */ /* 0x000fda0003f04270 */
[----:B------:R-:W-:Y:S05]  /*1840*/  @P0 BRA `(.L_x_20) ;  /* 0x0000000000400947 */ /* 0x000fea0003800000 */
[----:B------:R-:W-:Y:S01]  /*1850*/  DMUL R6, R6, 8.11296384146066816958e+31 ;  /* 0x4690000006067828 */ /* 0x000fe20000000000 */
[----:B------:R-:W-:Y:S02]  /*1860*/  IMAD.MOV.U32 R8, RZ, RZ, RZ ;  /* 0x000000ffff087224 */ /* 0x000fe400078e00ff */
[----:B------:R-:W-:Y:S02]  /*1870*/  IMAD.MOV.U32 R12, RZ, RZ, 0x0 ;  /* 0x00000000ff0c7424 */ /* 0x000fe400078e00ff */
[----:B------:R-:W-:Y:S01]  /*1880*/  IMAD.MOV.U32 R13, RZ, RZ, 0x3fd80000 ;  /* 0x3fd80000ff0d7424 */ /* 0x000fe200078e00ff */
[----:B------:R-:W0:Y:S02]  /*1890*/  MUFU.RSQ64H R9, R7 ;  /* 0x0000000700097308 */ /* 0x000e240000001c00 */
[----:B0-----:R-:W-:-:S08]  /*18a0*/  DMUL R10, R8, R8 ;  /* 0x00000008080a7228 */ /* 0x001fd00000000000 */
[----:B------:R-:W-:-:S08]  /*18b0*/  DFMA R10, R6, -R10, 1 ;  /* 0x3ff00000060a742b */ /* 0x000fd0000000080a */
[----:B------:R-:W-:Y:S02]  /*18c0*/  DFMA R12, R10, R12, 0.5 ;  /* 0x3fe000000a0c742b */ /* 0x000fe4000000000c */
[----:B------:R-:W-:-:S08]  /*18d0*/  DMUL R10, R8, R10 ;  /* 0x0000000a080a7228 */ /* 0x000fd00000000000 */
[----:B------:R-:W-:-:S08]  /*18e0*/  DFMA R10, R12, R10, R8 ;  /* 0x0000000a0c0a722b */ /* 0x000fd00000000008 */
[----:B------:R-:W-:Y:S02]  /*18f0*/  DMUL R8, R6, R10 ;  /* 0x0000000a06087228 */ /* 0x000fe40000000000 */
[----:B------:R-:W-:-:S06]  /*1900*/  VIADD R11, R11, 0xfff00000 ;  /* 0xfff000000b0b7836 */ /* 0x000fcc0000000000 */
[----:B------:R-:W-:-:S08]  /*1910*/  DFMA R12, R8, -R8, R6 ;  /* 0x80000008080c722b */ /* 0x000fd00000000006 */
[----:B------:R-:W-:-:S10]  /*1920*/  DFMA R8, R10, R12, R8 ;  /* 0x0000000c0a08722b */ /* 0x000fd40000000008 */
[----:B------:R-:W-:Y:S01]  /*1930*/  VIADD R9, R9, 0xfcb00000 ;  /* 0xfcb0000009097836 */ /* 0x000fe20000000000 */
[----:B------:R-:W-:Y:S06]  /*1940*/  BRA `(.L_x_19) ;  /* 0x0000000000047947 */ /* 0x000fec0003800000 */
.L_x_20:
[----:B------:R-:W-:-:S11]  /*1950*/  DADD R8, R6, R6 ;  /* 0x0000000006087229 */ /* 0x000fd60000000006 */
.L_x_19:
[----:B------:R-:W-:Y:S05]  /*1960*/  BSYNC.RECONVERGENT B1 ;  /* 0x0000000000017941 */ /* 0x000fea0003800200 */
.L_x_17:
[----:B------:R-:W-:Y:S02]  /*1970*/  IMAD.MOV.U32 R3, RZ, RZ, 0x0 ;  /* 0x00000000ff037424 */ /* 0x000fe400078e00ff */
[----:B------:R-:W-:Y:S02]  /*1980*/  IMAD.MOV.U32 R20, RZ, RZ, R8 ;  /* 0x000000ffff147224 */ /* 0x000fe400078e0008 */
[----:B------:R-:W-:Y:S01]  /*1990*/  IMAD.MOV.U32 R21, RZ, RZ, R9 ;  /* 0x000000ffff157224 */ /* 0x000fe200078e0009 */
[----:B------:R-:W-:Y:S06]  /*19a0*/  RET.REL.NODEC R2 `(_Z34generate_propagation_matrix_kernelPKdS0_S0_S0_jjP7double2) ;  /* 0xffffffe402947950 */ /* 0x000fec0003c3ffff */
        .type           $_Z34generate_propagation_matrix_kernelPKdS0_S0_S0_jjP7double2$__internal_trig_reduction_slowpathd,@function
        .size           $_Z34generate_propagation_matrix_kernelPKdS0_S0_S0_jjP7double2$__internal_trig_reduction_slowpathd,(.L_x_137 - $_Z34generate_propagation_matrix_kernelPKdS0_S0_S0_jjP7double2$__internal_trig_reduction_slowpathd)
$_Z34generate_propagation_matrix_kernelPKdS0_S0_S0_jjP7double2$__internal_trig_reduction_slowpathd:
[--C-:B------:R-:W-:Y:S01]  /*19b0*/  SHF.R.U32.HI R9, RZ, 0x14, R8.reuse ;  /* 0x00000014ff097819 */ /* 0x100fe20000011608 */
[----:B------:R-:W-:Y:S02]  /*19c0*/  IMAD.MOV.U32 R17, RZ, RZ, R8 ;  /* 0x000000ffff117224 */ /* 0x000fe400078e0008 */
[----:B------:R-:W-:Y:S01]  /*19d0*/  IMAD.MOV.U32 R10, RZ, RZ, RZ ;  /* 0x000000ffff0a7224 */ /* 0x000fe200078e00ff */
[----:B------:R-:W-:-:S04]  /*19e0*/  LOP3.LUT R11, R9, 0x7ff, RZ, 0xc0, !PT ;  /* 0x000007ff090b7812 */ /* 0x000fc800078ec0ff */
[----:B------:R-:W-:-:S13]  /*19f0*/  ISETP.NE.AND P0, PT, R11, 0x7ff, PT ;  /* 0x000007ff0b00780c */ /* 0x000fda0003f05270 */
[----:B------:R-:W-:Y:S05]  /*1a00*/  @!P0 BRA `(.L_x_21) ;  /* 0x0000000800488947 */ /* 0x000fea0003800000 */
[----:B------:R-:W-:Y:S01]  /*1a10*/  VIADD R11, R11, 0xfffffc00 ;  /* 0xfffffc000b0b7836 */ /* 0x000fe20000000000 */
[----:B------:R-:W-:Y:S01]  /*1a20*/  BSSY.RECONVERGENT B2, `(.L_x_22) ;  /* 0x000002f000027945 */ /* 0x000fe20003800200 */
[----:B------:R-:W-:-:S03]  /*1a30*/  CS2R R14, SRZ ;  /* 0x00000000000e7805 */ /* 0x000fc6000001ff00 */
[----:B------:R-:W-:Y:S02]  /*1a40*/  SHF.R.U32.HI R10, RZ, 0x6, R11 ;  /* 0x00000006ff0a7819 */ /* 0x000fe4000001160b */
[----:B------:R-:W-:Y:S02]  /*1a50*/  ISETP.GE.U32.AND P0, PT, R11, 0x80, PT ;  /* 0x000000800b00780c */ /* 0x000fe40003f06070 */
[C---:B------:R-:W-:Y:S02]  /*1a60*/  IADD3 R11, PT, PT, -R10.reuse, 0x13, RZ ;  /* 0x000000130a0b7810 */ /* 0x040fe40007ffe1ff */
[----:B------:R-:W-:Y:S02]  /*1a70*/  IADD3 R25, PT, PT, -R10, 0xf, RZ ;  /* 0x0000000f0a197810 */ /* 0x000fe40007ffe1ff */
[----:B------:R-:W-:-:S04]  /*1a80*/  SEL R11, R11, 0x12, P0 ;  /* 0x000000120b0b7807 */ /* 0x000fc80000000000 */
[----:B------:R-:W-:-:S13]  /*1a90*/  ISETP.GE.AND P0, PT, R25, R11, PT ;  /* 0x0000000b1900720c */ /* 0x000fda0003f06270 */
[----:B------:R-:W-:Y:S05]  /*1aa0*/  @P0 BRA `(.L_x_23) ;  /* 0x0000000000980947 */ /* 0x000fea0003800000 */
[----:B------:R-:W0:Y:S01]  /*1ab0*/  LDC.64 R12, c[0x0][0x358] ;  /* 0x0000d600ff0c7b82 */ /* 0x000e220000000a00 */
[C---:B------:R-:W-:Y:S01]  /*1ac0*/  SHF.L.U64.HI R19, R16.reuse, 0xb, R17 ;  /* 0x0000000b10137819 */ /* 0x040fe20000010211 */
[----:B------:R-:W-:Y:S01]  /*1ad0*/  BSSY.RECONVERGENT B3, `(.L_x_24) ;  /* 0x0000022000037945 */ /* 0x000fe20003800200 */
[----:B------:R-:W-:Y:S01]  /*1ae0*/  IMAD.SHL.U32 R23, R16, 0x800, RZ ;  /* 0x0000080010177824 */ /* 0x000fe200078e00ff */
[----:B------:R-:W-:Y:S01]  /*1af0*/  IADD3 R22, PT, PT, RZ, -R10, -R11 ;  /* 0x8000000aff167210 */ /* 0x000fe20007ffe80b */
[----:B------:R-:W-:Y:S01]  /*1b00*/  IMAD.MOV.U32 R18, RZ, RZ, RZ ;  /* 0x000000ffff127224 */ /* 0x000fe200078e00ff */
[----:B------:R-:W-:Y:S02]  /*1b10*/  CS2R R14, SRZ ;  /* 0x00000000000e7805 */ /* 0x000fe4000001ff00 */
[----:B------:R-:W-:-:S07]  /*1b20*/  LOP3.LUT R19, R19, 0x80000000, RZ, 0xfc, !PT ;  /* 0x8000000013137812 */ /* 0x000fce00078efcff */
.L_x_25:
[----:B------:R-:W1:Y:S01]  /*1b30*/  LDC.64 R16, c[0x4][RZ] ;  /* 0x01000000ff107b82 */ /* 0x000e620000000a00 */
[----:B0-----:R-:W-:Y:S02]  /*1b40*/  R2UR UR6, R12 ;  /* 0x000000000c0672ca */ /* 0x001fe400000e0000 */
[----:B------:R-:W-:Y:S01]  /*1b50*/  R2UR UR7, R13 ;  /* 0x000000000d0772ca */ /* 0x000fe200000e0000 */
[----:B-1----:R-:W-:-:S12]  /*1b60*/  IMAD.WIDE R16, R25, 0x8, R16 ;  /* 0x0000000819107825 */ /* 0x002fd800078e0210 */
[----:B------:R-:W2:Y:S01]  /*1b70*/  LDG.E.64.CONSTANT R16, desc[UR6][R16.64] ;  /* 0x0000000610107981 */ /* 0x000ea2000c1e9b00 */
[----:B------:R-:W-:Y:S02]  /*1b80*/  VIADD R22, R22, 0x1 ;  /* 0x0000000116167836 */ /* 0x000fe40000000000 */
[----:B------:R-:W-:Y:S02]  /*1b90*/  VIADD R25, R25, 0x1 ;  /* 0x0000000119197836 */ /* 0x000fe40000000000 */
[----:B--2---:R-:W-:-:S04]  /*1ba0*/  IMAD.WIDE.U32 R14, P2, R16, R23, R14 ;  /* 0x00000017100e7225 */ /* 0x004fc8000784000e */
[----:B------:R-:W-:Y:S02]  /*1bb0*/  IMAD R27, R16, R19, RZ ;  /* 0x00000013101b7224 */ /* 0x000fe400078e02ff */
[CC--:B------:R-:W-:Y:S02]  /*1bc0*/  IMAD R24, R17.reuse, R23.reuse, RZ ;  /* 0x0000001711187224 */ /* 0x0c0fe400078e02ff */
[----:B------:R-:W-:Y:S01]  /*1bd0*/  IMAD.HI.U32 R29, R17, R23, RZ ;  /* 0x00000017111d7227 */ /* 0x000fe200078e00ff */
[----:B------:R-:W-:-:S03]  /*1be0*/  IADD3 R15, P0, PT, R27, R15, RZ ;  /* 0x0000000f1b0f7210 */ /* 0x000fc60007f1e0ff */
[----:B------:R-:W-:Y:S01]  /*1bf0*/  IMAD R27, R18, 0x8, R1 ;  /* 0x00000008121b7824 */ /* 0x000fe200078e0201 */
[----:B------:R-:W-:Y:S01]  /*1c00*/  IADD3 R15, P1, PT, R24, R15, RZ ;  /* 0x0000000f180f7210 */ /* 0x000fe20007f3e0ff */
[----:B------:R-:W-:-:S04]  /*1c10*/  IMAD.HI.U32 R24, R16, R19, RZ ;  /* 0x0000001310187227 */ /* 0x000fc800078e00ff */
[----:B------:R-:W-:Y:S01]  /*1c20*/  IMAD.X R24, RZ, RZ, R24, P2 ;  /* 0x000000ffff187224 */ /* 0x000fe200010e0618 */
[----:B------:R0:W-:Y:S01]  /*1c30*/  STL.64 [R27], R14 ;  /* 0x0000000e1b007387 */ /* 0x0001e20000100a00 */
[----:B------:R-:W-:-:S03]  /*1c40*/  IMAD.HI.U32 R16, R17, R19, RZ ;  /* 0x0000001311107227 */ /* 0x000fc600078e00ff */
[----:B------:R-:W-:Y:S01]  /*1c50*/  IADD3.X R24, P0, PT, R29, R24, RZ, P0, !PT ;  /* 0x000000181d187210 */ /* 0x000fe2000071e4ff */
[----:B------:R-:W-:Y:S02]  /*1c60*/  IMAD R17, R17, R19, RZ ;  /* 0x0000001311117224 */ /* 0x000fe400078e02ff */
[----:B------:R-:W-:Y:S02]  /*1c70*/  VIADD R18, R18, 0x1 ;  /* 0x0000000112127836 */ /* 0x000fe40000000000 */
[----:B------:R-:W-:Y:S01]  /*1c80*/  IMAD.X R16, RZ, RZ, R16, P0 ;  /* 0x000000ffff107224 */ /* 0x000fe200000e0610 */
[----:B------:R-:W-:Y:S02]  /*1c90*/  ISETP.NE.AND P0, PT, R22, -0xf, PT ;  /* 0xfffffff11600780c */ /* 0x000fe40003f05270 */
[----:B------:R-:W-:-:S05]  /*1ca0*/  IADD3.X R24, P1, PT, R17, R24, RZ, P1, !PT ;  /* 0x0000001811187210 */ /* 0x000fca0000f3e4ff */
[----:B------:R-:W-:Y:S02]  /*1cb0*/  IMAD.X R17, RZ, RZ, R16, P1 ;  /* 0x000000ffff117224 */ /* 0x000fe400008e0610 */
[----:B0-----:R-:W-:Y:S02]  /*1cc0*/  IMAD.MOV.U32 R14, RZ, RZ, R24 ;  /* 0x000000ffff0e7224 */ /* 0x001fe400078e0018 */
[----:B------:R-:W-:Y:S02]  /*1cd0*/  IMAD.MOV.U32 R15, RZ, RZ, R17 ;  /* 0x000000ffff0f7224 */ /* 0x000fe400078e0011 */
[----:B------:R-:W-:Y:S05]  /*1ce0*/  @P0 BRA `(.L_x_25) ;  /* 0xfffffffc00900947 */ /* 0x000fea000383ffff */
[----:B------:R-:W-:Y:S05]  /*1cf0*/  BSYNC.RECONVERGENT B3 ;  /* 0x0000000000037941 */ /* 0x000fea0003800200 */
.L_x_24:
[----:B------:R-:W-:-:S07]  /*1d00*/  IMAD.MOV.U32 R25, RZ, RZ, R11 ;  /* 0x000000ffff197224 */ /* 0x000fce00078e000b */
.L_x_23:
[----:B------:R-:W-:Y:S05]  /*1d10*/  BSYNC.RECONVERGENT B2 ;  /* 0x0000000000027941 */ /* 0x000fea0003800200 */
.L_x_22:
[----:B------:R-:W-:Y:S01]  /*1d20*/  LOP3.LUT P0, R19, R9, 0x3f, RZ, 0xc0, !PT ;  /* 0x0000003f09137812 */ /* 0x000fe2000780c0ff */
[----:B------:R-:W-:-:S04]  /*1d30*/  IMAD.IADD R10, R10, 0x1, R25 ;  /* 0x000000010a0a7824 */ /* 0x000fc800078e0219 */
[----:B------:R-:W-:-:S05]  /*1d40*/  IMAD.U32 R23, R10, 0x8, R1 ;  /* 0x000000080a177824 */ /* 0x000fca00078e0001 */
[----:B------:R0:W-:Y:S04]  /*1d50*/  STL.64 [R23+-0x78], R14 ;  /* 0xffff880e17007387 */ /* 0x0001e80000100a00 */
[----:B------:R-:W2:Y:S04]  /*1d60*/  @P0 LDL.64 R16, [R1+0x8] ;  /* 0x0000080001100983 */ /* 0x000ea80000100a00 */
[----:B------:R-:W3:Y:S04]  /*1d70*/  LDL.64 R12, [R1+0x10] ;  /* 0x00001000010c7983 */ /* 0x000ee80000100a00 */
[----:B------:R-:W4:Y:S01]  /*1d80*/  LDL.64 R10, [R1+0x18] ;  /* 0x00001800010a7983 */ /* 0x000f220000100a00 */
[----:B------:R-:W-:Y:S01]  /*1d90*/  @P0 LOP3.LUT R9, R19, 0x3f, RZ, 0x3c, !PT ;  /* 0x0000003f13090812 */ /* 0x000fe200078e3cff */
[----:B------:R-:W-:Y:S01]  /*1da0*/  BSSY.RECONVERGENT B2, `(.L_x_26) ;  /* 0x0000034000027945 */ /* 0x000fe20003800200 */
[----:B--2---:R-:W-:-:S02]  /*1db0*/  @P0 SHF.R.U64 R16, R16, 0x1, R17 ;  /* 0x0000000110100819 */ /* 0x004fc40000001211 */
[----:B------:R-:W-:Y:S02]  /*1dc0*/  @P0 SHF.R.U32.HI R18, RZ, 0x1, R17 ;  /* 0x00000001ff120819 */ /* 0x000fe40000011611 */
[----:B---3--:R-:W-:Y:S02]  /*1dd0*/  @P0 SHF.L.U32 R17, R12, R19, RZ ;  /* 0x000000130c110219 */ /* 0x008fe400000006ff */
[----:B0-----:R-:W-:Y:S02]  /*1de0*/  @P0 SHF.R.U64 R14, R16, R9, R18 ;  /* 0x00000009100e0219 */ /* 0x001fe40000001212 */
[--C-:B------:R-:W-:Y:S02]  /*1df0*/  @P0 SHF.R.U32.HI R26, RZ, 0x1, R13.reuse ;  /* 0x00000001ff1a0819 */ /* 0x100fe4000001160d */
[C-C-:B------:R-:W-:Y:S02]  /*1e00*/  @P0 SHF.R.U64 R24, R12.reuse, 0x1, R13.reuse ;  /* 0x000000010c180819 */ /* 0x140fe4000000120d */
[----:B------:R-:W-:-:S02]  /*1e10*/  @P0 SHF.L.U64.HI R22, R12, R19, R13 ;  /* 0x000000130c160219 */ /* 0x000fc4000001020d */
[----:B------:R-:W-:Y:S02]  /*1e20*/  @P0 SHF.R.U32.HI R15, RZ, R9, R18 ;  /* 0x00000009ff0f0219 */ /* 0x000fe40000011612 */
[----:B------:R-:W-:Y:S02]  /*1e30*/  @P0 LOP3.LUT R12, R17, R14, RZ, 0xfc, !PT ;  /* 0x0000000e110c0212 */ /* 0x000fe400078efcff */
[----:B----4-:R-:W-:Y:S02]  /*1e40*/  @P0 SHF.L.U32 R16, R10, R19, RZ ;  /* 0x000000130a100219 */ /* 0x010fe400000006ff */
[----:B------:R-:W-:Y:S01]  /*1e50*/  @P0 SHF.R.U64 R23, R24, R9, R26 ;  /* 0x0000000918170219 */ /* 0x000fe2000000121a */
[----:B------:R-:W-:Y:S01]  /*1e60*/  IMAD.SHL.U32 R14, R12, 0x4, RZ ;  /* 0x000000040c0e7824 */ /* 0x000fe200078e00ff */
[----:B------:R-:W-:Y:S02]  /*1e70*/  @P0 LOP3.LUT R13, R22, R15, RZ, 0xfc, !PT ;  /* 0x0000000f160d0212 */ /* 0x000fe400078efcff */
[----:B------:R-:W-:-:S02]  /*1e80*/  @P0 SHF.L.U64.HI R18, R10, R19, R11 ;  /* 0x000000130a120219 */ /* 0x000fc4000001020b */
[----:B------:R-:W-:Y:S02]  /*1e90*/  @P0 SHF.R.U32.HI R9, RZ, R9, R26 ;  /* 0x00000009ff090219 */ /* 0x000fe4000001161a */
[----:B------:R-:W-:Y:S02]  /*1ea0*/  @P0 LOP3.LUT R10, R16, R23, RZ, 0xfc, !PT ;  /* 0x00000017100a0212 */ /* 0x000fe400078efcff */
[----:B------:R-:W-:Y:S02]  /*1eb0*/  SHF.L.U64.HI R15, R12, 0x2, R13 ;  /* 0x000000020c0f7819 */ /* 0x000fe4000001020d */
[----:B------:R-:W-:Y:S02]  /*1ec0*/  @P0 LOP3.LUT R11, R18, R9, RZ, 0xfc, !PT ;  /* 0x00000009120b0212 */ /* 0x000fe400078efcff */
[----:B------:R-:W-:Y:S02]  /*1ed0*/  SHF.L.W.U32.HI R13, R13, 0x2, R10 ;  /* 0x000000020d0d7819 */ /* 0x000fe40000010e0a */
[----:B------:R-:W-:-:S02]  /*1ee0*/  IADD3 RZ, P0, PT, RZ, -R14, RZ ;  /* 0x8000000effff7210 */ /* 0x000fc40007f1e0ff */
[----:B------:R-:W-:Y:S02]  /*1ef0*/  LOP3.LUT R9, RZ, R15, RZ, 0x33, !PT ;  /* 0x0000000fff097212 */ /* 0x000fe400078e33ff */
[----:B------:R-:W-:Y:S02]  /*1f00*/  SHF.L.W.U32.HI R10, R10, 0x2, R11 ;  /* 0x000000020a0a7819 */ /* 0x000fe40000010e0b */
[----:B------:R-:W-:Y:S02]  /*1f10*/  LOP3.LUT R12, RZ, R13, RZ, 0x33, !PT ;  /* 0x0000000dff0c7212 */ /* 0x000fe400078e33ff */
[----:B------:R-:W-:Y:S02]  /*1f20*/  IADD3.X R18, P0, PT, RZ, R9, RZ, P0, !PT ;  /* 0x00000009ff127210 */ /* 0x000fe4000071e4ff */
[----:B------:R-:W-:Y:S02]  /*1f30*/  LOP3.LUT R9, RZ, R10, RZ, 0x33, !PT ;  /* 0x0000000aff097212 */ /* 0x000fe400078e33ff */
[----:B------:R-:W-:-:S02]  /*1f40*/  IADD3.X R12, P1, PT, RZ, R12, RZ, P0, !PT ;  /* 0x0000000cff0c7210 */ /* 0x000fc4000073e4ff */
[----:B------:R-:W-:-:S03]  /*1f50*/  ISETP.GT.U32.AND P2, PT, R13, -0x1, PT ;  /* 0xffffffff0d00780c */ /* 0x000fc60003f44070 */
[----:B------:R-:W-:Y:S01]  /*1f60*/  IMAD.X R9, RZ, RZ, R9, P1 ;  /* 0x000000ffff097224 */ /* 0x000fe200008e0609 */
[----:B------:R-:W-:-:S04]  /*1f70*/  ISETP.GT.AND.EX P0, PT, R10, -0x1, PT, P2 ;  /* 0xffffffff0a00780c */ /* 0x000fc80003f04320 */
[----:B------:R-:W-:Y:S02]  /*1f80*/  SEL R9, R10, R9, P0 ;  /* 0x000000090a097207 */ /* 0x000fe40000000000 */
[----:B------:R-:W-:Y:S02]  /*1f90*/  SEL R16, R13, R12, P0 ;  /* 0x0000000c0d107207 */ /* 0x000fe40000000000 */
[----:B------:R-:W-:-:S04]  /*1fa0*/  ISETP.NE.U32.AND P1, PT, R9, RZ, PT ;  /* 0x000000ff0900720c */ /* 0x000fc80003f25070 */
[----:B------:R-:W-:Y:S01]  /*1fb0*/  SEL R13, R16, R9, !P1 ;  /* 0x00000009100d7207 */ /* 0x000fe20004800000 */
[----:B------:R-:W-:-:S05]  /*1fc0*/  @!P0 IMAD.MOV R14, RZ, RZ, -R14 ;  /* 0x000000ffff0e8224 */ /* 0x000fca00078e0a0e */
[----:B------:R-:W0:Y:S02]  /*1fd0*/  FLO.U32 R13, R13 ;  /* 0x0000000d000d7300 */ /* 0x000e2400000e0000 */
[C---:B0-----:R-:W-:Y:S02]  /*1fe0*/  IADD3 R17, PT, PT, -R13.reuse, 0x1f, RZ ;  /* 0x0000001f0d117810 */ /* 0x041fe40007ffe1ff */
[----:B------:R-:W-:-:S03]  /*1ff0*/  IADD3 R12, PT, PT, -R13, 0x3f, RZ ;  /* 0x0000003f0d0c7810 */ /* 0x000fc60007ffe1ff */
[----:B------:R-:W-:Y:S01]  /*2000*/  @P1 IMAD.MOV R12, RZ, RZ, R17 ;  /* 0x000000ffff0c1224 */ /* 0x000fe200078e0211 */
[----:B------:R-:W-:-:S04]  /*2010*/  SEL R17, R15, R18, P0 ;  /* 0x000000120f117207 */ /* 0x000fc80000000000 */
[----:B------:R-:W-:-:S13]  /*2020*/  ISETP.NE.AND P1, PT, R12, RZ, PT ;  /* 0x000000ff0c00720c */ /* 0x000fda0003f25270 */
[----:B------:R-:W-:Y:S05]  /*2030*/  @!P1 BRA `(.L_x_27) ;  /* 0x0000000000289947 */ /* 0x000fea0003800000 */
[----:B------:R-:W-:Y:S02]  /*2040*/  LOP3.LUT R13, R12, 0x3f, RZ, 0xc0, !PT ;  /* 0x0000003f0c0d7812 */ /* 0x000fe400078ec0ff */
[--C-:B------:R-:W-:Y:S02]  /*2050*/  SHF.R.U64 R15, R14, 0x1, R17.reuse ;  /* 0x000000010e0f7819 */ /* 0x100fe40000001211 */
[----:B------:R-:W-:Y:S02]  /*2060*/  SHF.R.U32.HI R17, RZ, 0x1, R17 ;  /* 0x00000001ff117819 */ /* 0x000fe40000011611 */
[----:B------:R-:W-:Y:S02]  /*2070*/  LOP3.LUT R14, R12, 0x3f, RZ, 0xc, !PT ;  /* 0x0000003f0c0e7812 */ /* 0x000fe400078e0cff */
[CC--:B------:R-:W-:Y:S02]  /*2080*/  SHF.L.U64.HI R18, R16.reuse, R13.reuse, R9 ;  /* 0x0000000d10127219 */ /* 0x0c0fe40000010209 */
[----:B------:R-:W-:-:S02]  /*2090*/  SHF.L.U32 R13, R16, R13, RZ ;  /* 0x0000000d100d7219 */ /* 0x000fc400000006ff */
[-CC-:B------:R-:W-:Y:S02]  /*20a0*/  SHF.R.U64 R16, R15, R14.reuse, R17.reuse ;  /* 0x0000000e0f107219 */ /* 0x180fe40000001211 */
[----:B------:R-:W-:Y:S02]  /*20b0*/  SHF.R.U32.HI R9, RZ, R14, R17 ;  /* 0x0000000eff097219 */ /* 0x000fe40000011611 */
[----:B------:R-:W-:Y:S02]  /*20c0*/  LOP3.LUT R16, R13, R16, RZ, 0xfc, !PT ;  /* 0x000000100d107212 */ /* 0x000fe400078efcff */
[----:B------:R-:W-:-:S07]  /*20d0*/  LOP3.LUT R9, R18, R9, RZ, 0xfc, !PT ;  /* 0x0000000912097212 */ /* 0x000fce00078efcff */
.L_x_27:
[----:B------:R-:W-:Y:S05]  /*20e0*/  BSYNC.RECONVERGENT B2 ;  /* 0x0000000000027941 */ /* 0x000fea0003800200 */
.L_x_26:
[----:B------:R-:W-:Y:S01]  /*20f0*/  IMAD.WIDE.U32 R18, R16, 0x2168c235, RZ ;  /* 0x2168c23510127825 */ /* 0x000fe200078e00ff */
[----:B------:R-:W-:-:S03]  /*2100*/  SHF.R.U32.HI R11, RZ, 0x1e, R11 ;  /* 0x0000001eff0b7819 */ /* 0x000fc6000001160b */
[----:B------:R-:W-:Y:S01]  /*2110*/  IMAD.MOV.U32 R14, RZ, RZ, R19 ;  /* 0x000000ffff0e7224 */ /* 0x000fe200078e0013 */
[----:B------:R-:W-:Y:S01]  /*2120*/  IADD3 RZ, P1, PT, R18, R18, RZ ;  /* 0x0000001212ff7210 */ /* 0x000fe20007f3e0ff */
[----:B------:R-:W-:Y:S01]  /*2130*/  IMAD.MOV.U32 R15, RZ, RZ, RZ ;  /* 0x000000ffff0f7224 */ /* 0x000fe200078e00ff */
[----:B------:R-:W-:Y:S01]  /*2140*/  LEA.HI R10, R10, R11, RZ, 0x1 ;  /* 0x0000000b0a0a7211 */ /* 0x000fe200078f08ff */
[----:B------:R-:W-:-:S04]  /*2150*/  IMAD.HI.U32 R13, R9, -0x36f0255e, RZ ;  /* 0xc90fdaa2090d7827 */ /* 0x000fc800078e00ff */
[----:B------:R-:W-:-:S04]  /*2160*/  IMAD.WIDE.U32 R14, R16, -0x36f0255e, R14 ;  /* 0xc90fdaa2100e7825 */ /* 0x000fc800078e000e */
[C---:B------:R-:W-:Y:S02]  /*2170*/  IMAD R17, R9.reuse, -0x36f0255e, RZ ;  /* 0xc90fdaa209117824 */ /* 0x040fe400078e02ff */
[----:B------:R-:W-:-:S04]  /*2180*/  IMAD.WIDE.U32 R14, P2, R9, 0x2168c235, R14 ;  /* 0x2168c235090e7825 */ /* 0x000fc8000784000e */
[----:B------:R-:W-:Y:S01]  /*2190*/  IMAD.X R9, RZ, RZ, R13, P2 ;  /* 0x000000ffff097224 */ /* 0x000fe200010e060d */
[----:B------:R-:W-:Y:S02]  /*21a0*/  IADD3 R13, P2, PT, R17, R15, RZ ;  /* 0x0000000f110d7210 */ /* 0x000fe40007f5e0ff */
[----:B------:R-:W-:Y:S02]  /*21b0*/  IADD3.X RZ, P1, PT, R14, R14, RZ, P1, !PT ;  /* 0x0000000e0eff7210 */ /* 0x000fe40000f3e4ff */
[C---:B------:R-:W-:Y:S01]  /*21c0*/  ISETP.GT.U32.AND P3, PT, R13.reuse, RZ, PT ;  /* 0x000000ff0d00720c */ /* 0x040fe20003f64070 */
[----:B------:R-:W-:Y:S01]  /*21d0*/  IMAD.X R9, RZ, RZ, R9, P2 ;  /* 0x000000ffff097224 */ /* 0x000fe200010e0609 */
[----:B------:R-:W-:-:S04]  /*21e0*/  IADD3.X R14, P2, PT, R13, R13, RZ, P1, !PT ;  /* 0x0000000d0d0e7210 */ /* 0x000fc80000f5e4ff */
[C---:B------:R-:W-:Y:S01]  /*21f0*/  ISETP.GT.AND.EX P1, PT, R9.reuse, RZ, PT, P3 ;  /* 0x000000ff0900720c */ /* 0x040fe20003f24330 */
[----:B------:R-:W-:-:S03]  /*2200*/  IMAD.X R16, R9, 0x1, R9, P2 ;  /* 0x0000000109107824 */ /* 0x000fc600010e0609 */
[----:B------:R-:W-:Y:S02]  /*2210*/  SEL R14, R14, R13, P1 ;  /* 0x0000000d0e0e7207 */ /* 0x000fe40000800000 */
[----:B------:R-:W-:Y:S02]  /*2220*/  SEL R13, R16, R9, P1 ;  /* 0x00000009100d7207 */ /* 0x000fe40000800000 */
[----:B------:R-:W-:Y:S02]  /*2230*/  IADD3 R16, P2, PT, R14, 0x1, RZ ;  /* 0x000000010e107810 */ /* 0x000fe40007f5e0ff */
[----:B------:R-:W-:Y:S02]  /*2240*/  SEL R9, RZ, 0xffffffff, !P1 ;  /* 0xffffffffff097807 */ /* 0x000fe40004800000 */
[----:B------:R-:W-:Y:S01]  /*2250*/  LOP3.LUT P1, R8, R8, 0x80000000, RZ, 0xc0, !PT ;  /* 0x8000000008087812 */ /* 0x000fe2000782c0ff */
[----:B------:R-:W-:Y:S02]  /*2260*/  IMAD.X R13, RZ, RZ, R13, P2 ;  /* 0x000000ffff0d7224 */ /* 0x000fe400010e060d */
[----:B------:R-:W-:Y:S01]  /*2270*/  IMAD.IADD R9, R9, 0x1, -R12 ;  /* 0x0000000109097824 */ /* 0x000fe200078e0a0c */
[----:B------:R-:W-:-:S02]  /*2280*/  @!P0 LOP3.LUT R8, R8, 0x80000000, RZ, 0x3c, !PT ;  /* 0x8000000008088812 */ /* 0x000fc400078e3cff */
[----:B------:R-:W-:Y:S01]  /*2290*/  SHF.R.U64 R16, R16, 0xa, R13 ;  /* 0x0000000a10107819 */ /* 0x000fe2000000120d */
[----:B------:R-:W-:-:S03]  /*22a0*/  IMAD.SHL.U32 R9, R9, 0x100000, RZ ;  /* 0x0010000009097824 */ /* 0x000fc600078e00ff */
[----:B------:R-:W-:-:S03]  /*22b0*/  IADD3 R16, P2, PT, R16, 0x1, RZ ;  /* 0x0000000110107810 */ /* 0x000fc60007f5e0ff */
[----:B------:R-:W-:Y:S01]  /*22c0*/  @P1 IMAD.MOV R10, RZ, RZ, -R10 ;  /* 0x000000ffff0a1224 */ /* 0x000fe200078e0a0a */
[----:B------:R-:W-:-:S04]  /*22d0*/  LEA.HI.X R13, R13, RZ, RZ, 0x16, P2 ;  /* 0x000000ff0d0d7211 */ /* 0x000fc800010fb4ff */
[--C-:B------:R-:W-:Y:S02]  /*22e0*/  SHF.R.U64 R16, R16, 0x1, R13.reuse ;  /* 0x0000000110107819 */ /* 0x100fe4000000120d */
[----:B------:R-:W-:Y:S02]  /*22f0*/  SHF.R.U32.HI R12, RZ, 0x1, R13 ;  /* 0x00000001ff0c7819 */ /* 0x000fe4000001160d */
[----:B------:R-:W-:-:S04]  /*2300*/  IADD3 R16, P2, P3, RZ, RZ, R16 ;  /* 0x000000ffff107210 */ /* 0x000fc80007b5e010 */
[----:B------:R-:W-:-:S04]  /*2310*/  IADD3.X R9, PT, PT, R9, 0x3fe00000, R12, P2, P3 ;  /* 0x3fe0000009097810 */ /* 0x000fc800017e640c */
[----:B------:R-:W-:-:S07]  /*2320*/  LOP3.LUT R17, R9, R8, RZ, 0xfc, !PT ;  /* 0x0000000809117212 */ /* 0x000fce00078efcff */
.L_x_21:
[----:B------:R-:W-:Y:S02]  /*2330*/  IMAD.MOV.U32 R8, RZ, RZ, R4 ;  /* 0x000000ffff087224 */ /* 0x000fe400078e0004 */
[----:B------:R-:W-:-:S04]  /*2340*/  IMAD.MOV.U32 R9, RZ, RZ, 0x0 ;  /* 0x00000000ff097424 */ /* 0x000fc800078e00ff */
[----:B------:R-:W-:Y:S05]  /*2350*/  RET.REL.NODEC R8 `(_Z34generate_propagation_matrix_kernelPKdS0_S0_S0_jjP7double2) ;  /* 0xffffffdc08287950 */ /* 0x000fea0003c3ffff */
.L_x_28:
[----:B------:R-:W-:-:S00]  /*2360*/  BRA `(.L_x_28) ;  /* 0xfffffffc00fc7947 */ /* 0x000fc0000383ffff */
[----:B------:R-:W-:-:S00]  /*2370*/  NOP ;  /* 0x0000000000007918 */ /* 0x000fc00000000000 */
        /* <DEDUP_REMOVED lines=8> */
.L_x_137:


//--------------------- .text._Z14col_sum_kernelPKdjjPd --------------------------
	.section	.text._Z14col_sum_kernelPKdjjPd,"ax",@progbits
	.align	128
        .global         _Z14col_sum_kernelPKdjjPd
        .type           _Z14col_sum_kernelPKdjjPd,@function
        .size           _Z14col_sum_kernelPKdjjPd,(.L_x_149 - _Z14col_sum_kernelPKdjjPd)
        .other          _Z14col_sum_kernelPKdjjPd,@"STO_CUDA_ENTRY STV_DEFAULT"
_Z14col_sum_kernelPKdjjPd:
.text._Z14col_sum_kernelPKdjjPd:
[----:B------:R-:W-:Y:S01]  /*0000*/  LDC R1, c[0x0][0x37c] ;  /* 0x0000df00ff017b82 */ /* 0x000fe20000000800 */
[----:B------:R-:W0:Y:S07]  /*0010*/  S2R R5, SR_TID.Y ;  /* 0x0000000000057919 */ /* 0x000e2e0000002200 */
[----:B------:R-:W1:Y:S01]  /*0020*/  S2UR UR5, SR_CTAID.Y ;  /* 0x00000000000579c3 */ /* 0x000e620000002600 */
[----:B------:R-:W1:Y:S07]  /*0030*/  LDCU UR4, c[0x0][0x364] ;  /* 0x00006c80ff0477ac */ /* 0x000e6e0008000800 */
[----:B------:R-:W2:Y:S01]  /*0040*/  LDC R0, c[0x0][0x388] ;  /* 0x0000e200ff007b82 */ /* 0x000ea20000000800 */
[----:B-1----:R-:W-:-:S06]  /*0050*/  UIMAD UR5, UR5, UR4, URZ ;  /* 0x00000004050572a4 */ /* 0x002fcc000f8e02ff */
[----:B0-----:R-:W-:-:S04]  /*0060*/  IADD3 R3, PT, PT, R5, UR5, RZ ;  /* 0x0000000505037c10 */ /* 0x001fc8000fffe0ff */
[----:B--2---:R-:W-:-:S13]  /*0070*/  ISETP.GE.U32.AND P0, PT, R3, R0, PT ;  /* 0x000000000300720c */ /* 0x004fda0003f06070 */
[----:B------:R-:W-:Y:S05]  /*0080*/  @P0 EXIT ;  /* 0x000000000000094d */ /* 0x000fea0003800000 */
[----:B------:R-:W0:Y:S01]  /*0090*/  LDCU UR6, c[0x0][0x38c] ;  /* 0x00007180ff0677ac */ /* 0x000e220008000800 */
[----:B------:R-:W-:Y:S01]  /*00a0*/  CS2R R24, SRZ ;  /* 0x0000000000187805 */ /* 0x000fe2000001ff00 */
[----:B------:R-:W1:Y:S01]  /*00b0*/  LDCU.64 UR10, c[0x0][0x358] ;  /* 0x00006b00ff0a77ac */ /* 0x000e620008000a00 */
[----:B0-----:R-:W-:-:S09]  /*00c0*/  UISETP.NE.AND UP0, UPT, UR6, URZ, UPT ;  /* 0x000000ff0600728c */ /* 0x001fd2000bf05270 */
[----:B-1----:R-:W-:Y:S05]  /*00d0*/  BRA.U !UP0, `(.L_x_29) ;  /* 0x0000000908987547 */ /* 0x002fea000b800000 */
[----:B------:R-:W-:Y:S01]  /*00e0*/  UISETP.GE.U32.AND UP1, UPT, UR6, 0x10, UPT ;  /* 0x000000100600788c */ /* 0x000fe2000bf26070 */
[----:B------:R-:W-:Y:S01]  /*00f0*/  CS2R R24, SRZ ;  /* 0x0000000000187805 */ /* 0x000fe2000001ff00 */
[----:B------:R-:W-:Y:S01]  /*0100*/  ULOP3.LUT UR7, UR6, 0xf, URZ, 0xc0, !UPT ;  /* 0x0000000f06077892 */ /* 0x000fe2000f8ec0ff */
[----:B------:R-:W-:-:S03]  /*0110*/  UMOV UR4, URZ ;  /* 0x000000ff00047c82 */ /* 0x000fc60008000000 */
[----:B------:R-:W-:-:S03]  /*0120*/  UISETP.NE.AND UP0, UPT, UR7, URZ, UPT ;  /* 0x000000ff0700728c */ /* 0x000fc6000bf05270 */
[----:B------:R-:W-:Y:S08]  /*0130*/  BRA.U !UP1, `(.L_x_30) ;  /* 0x00000005095c7547 */ /* 0x000ff0000b800000 */
[----:B------:R-:W-:Y:S01]  /*0140*/  ULOP3.LUT UR4, UR6, 0xfffffff0, URZ, 0xc0, !UPT ;  /* 0xfffffff006047892 */ /* 0x000fe2000f8ec0ff */
[C---:B------:R-:W-:Y:S01]  /*0150*/  IADD3 R5, PT, PT, R0.reuse, UR5, R5 ;  /* 0x0000000500057c10 */ /* 0x040fe2000fffe005 */
[C-C-:B------:R-:W-:Y:S01]  /*0160*/  IMAD R9, R0.reuse, 0x3, R3.reuse ;  /* 0x0000000300097824 */ /* 0x140fe200078e0203 */
[CC--:B------:R-:W-:Y:S01]  /*0170*/  LEA R7, R0.reuse, R3.reuse, 0x1 ;  /* 0x0000000300077211 */ /* 0x0c0fe200078e08ff */
[C-C-:B------:R-:W-:Y:S01]  /*0180*/  IMAD R13, R0.reuse, 0x5, R3.reuse ;  /* 0x00000005000d7824 */ /* 0x140fe200078e0203 */
[CC--:B------:R-:W-:Y:S01]  /*0190*/  LEA R11, R0.reuse, R3.reuse, 0x2 ;  /* 0x00000003000b7211 */ /* 0x0c0fe200078e10ff */
[C-C-:B------:R-:W-:Y:S01]  /*01a0*/  IMAD R15, R0.reuse, 0x6, R3.reuse ;  /* 0x00000006000f7824 */ /* 0x140fe200078e0203 */
[CC--:B------:R-:W-:Y:S01]  /*01b0*/  LEA R19, R0.reuse, R3.reuse, 0x3 ;  /* 0x0000000300137211 */ /* 0x0c0fe200078e18ff */
[C-C-:B------:R-:W-:Y:S01]  /*01c0*/  IMAD R17, R0.reuse, 0x7, R3.reuse ;  /* 0x0000000700117824 */ /* 0x140fe200078e0203 */
[----:B------:R-:W-:Y:S01]  /*01d0*/  MOV R14, R3 ;  /* 0x00000003000e7202 */ /* 0x000fe20000000f00 */
[C-C-:B------:R-:W-:Y:S01]  /*01e0*/  IMAD R29, R0.reuse, 0x9, R3.reuse ;  /* 0x00000009001d7824 */ /* 0x140fe200078e0203 */
[----:B------:R-:W-:Y:S01]  /*01f0*/  CS2R R24, SRZ ;  /* 0x0000000000187805 */ /* 0x000fe2000001ff00 */
[C-C-:B------:R-:W-:Y:S01]  /*0200*/  IMAD R2, R0.reuse, 0xa, R3.reuse ;  /* 0x0000000a00027824 */ /* 0x140fe200078e0203 */
[----:B------:R-:W-:Y:S01]  /*0210*/  UIADD3 UR8, UPT, UPT, -UR4, URZ, URZ ;  /* 0x000000ff04087290 */ /* 0x000fe2000fffe1ff */
[----:B------:R-:W-:-:S02]  /*0220*/  IMAD R4, R0, 0xb, R3 ;  /* 0x0000000b00047824 */ /* 0x000fc400078e0203 */
[C-C-:B------:R-:W-:Y:S02]  /*0230*/  IMAD R6, R0.reuse, 0xc, R3.reuse ;  /* 0x0000000c00067824 */ /* 0x140fe400078e0203 */
[C-C-:B------:R-:W-:Y:S02]  /*0240*/  IMAD R8, R0.reuse, 0xd, R3.reuse ;  /* 0x0000000d00087824 */ /* 0x140fe400078e0203 */
[C-C-:B------:R-:W-:Y:S02]  /*0250*/  IMAD R10, R0.reuse, 0xe, R3.reuse ;  /* 0x0000000e000a7824 */ /* 0x140fe400078e0203 */
[----:B------:R-:W-:-:S07]  /*0260*/  IMAD R12, R0, 0xf, R3 ;  /* 0x0000000f000c7824 */ /* 0x000fce00078e0203 */
.L_x_31:
[----:B------:R-:W0:Y:S02]  /*0270*/  LDC.64 R26, c[0x0][0x380] ;  /* 0x0000e000ff1a7b82 */ /* 0x000e240000000a00 */
[----:B0-----:R-:W-:-:S06]  /*0280*/  IMAD.WIDE.U32 R22, R14, 0x8, R26 ;  /* 0x000000080e167825 */ /* 0x001fcc00078e001a */
[----:B------:R-:W2:Y:S01]  /*0290*/  LDG.E.64 R22, desc[UR10][R22.64] ;  /* 0x0000000a16167981 */ /* 0x000ea2000c1e1b00 */
[----:B------:R-:W-:-:S06]  /*02a0*/  IMAD.WIDE.U32 R20, R5, 0x8, R26 ;  /* 0x0000000805147825 */ /* 0x000fcc00078e001a */
[----:B------:R-:W3:Y:S01]  /*02b0*/  LDG.E.64 R20, desc[UR10][R20.64] ;  /* 0x0000000a14147981 */ /* 0x000ee2000c1e1b00 */
[----:B--2---:R-:W-:Y:S01]  /*02c0*/  DADD R22, R22, R24 ;  /* 0x0000000016167229 */ /* 0x004fe20000000018 */
[----:B------:R-:W-:-:S06]  /*02d0*/  IMAD.WIDE.U32 R24, R7, 0x8, R26 ;  /* 0x0000000807187825 */ /* 0x000fcc00078e001a */
[----:B------:R-:W2:Y:S01]  /*02e0*/  LDG.E.64 R24, desc[UR10][R24.64] ;  /* 0x0000000a18187981 */ /* 0x000ea2000c1e1b00 */
[----:B---3--:R-:W-:Y:S01]  /*02f0*/  DADD R22, R22, R20 ;  /* 0x0000000016167229 */ /* 0x008fe20000000014 */
        /* <DEDUP_REMOVED lines=33> */
[----:B------:R-:W-:-:S04]  /*0510*/  IMAD.WIDE.U32 R20, R10, 0x8, R26 ;  /* 0x000000080a147825 */ /* 0x000fc800078e001a */
[----:B------:R-:W-:Y:S02]  /*0520*/  IMAD.WIDE.U32 R26, R12, 0x8, R26 ;  /* 0x000000080c1a7825 */ /* 0x000fe400078e001a */
[----:B------:R-:W2:Y:S04]  /*0530*/  LDG.E.64 R20, desc[UR10][R20.64] ;  /* 0x0000000a14147981 */ /* 0x000ea8000c1e1b00 */
[----:B------:R-:W4:Y:S01]  /*0540*/  LDG.E.64 R26, desc[UR10][R26.64] ;  /* 0x0000000a1a1a7981 */ /* 0x000f22000c1e1b00 */
[----:B---3--:R-:W-:Y:S01]  /*0550*/  DADD R22, R22, R24 ;  /* 0x0000000016167229 */ /* 0x008fe20000000018 */
[----:B------:R-:W-:-:S04]  /*0560*/  UIADD3 UR8, UPT, UPT, UR8, 0x10, URZ ;  /* 0x0000001008087890 */ /* 0x000fc8000fffe0ff */
[----:B------:R-:W-:Y:S01]  /*0570*/  UISETP.NE.AND UP1, UPT, UR8, URZ, UPT ;  /* 0x000000ff0800728c */ /* 0x000fe2000bf25270 */
[C---:B------:R-:W-:Y:S02]  /*0580*/  LEA R14, R0.reuse, R14, 0x4 ;  /* 0x0000000e000e7211 */ /* 0x040fe400078e20ff */
[C---:B------:R-:W-:Y:S02]  /*0590*/  LEA R5, R0.reuse, R5, 0x4 ;  /* 0x0000000500057211 */ /* 0x040fe400078e20ff */
[C---:B------:R-:W-:Y:S02]  /*05a0*/  LEA R7, R0.reuse, R7, 0x4 ;  /* 0x0000000700077211 */ /* 0x040fe400078e20ff */
[C---:B------:R-:W-:Y:S02]  /*05b0*/  LEA R9, R0.reuse, R9, 0x4 ;  /* 0x0000000900097211 */ /* 0x040fe400078e20ff */
[C---:B------:R-:W-:Y:S02]  /*05c0*/  LEA R11, R0.reuse, R11, 0x4 ;  /* 0x0000000b000b7211 */ /* 0x040fe400078e20ff */
[----:B------:R-:W-:-:S02]  /*05d0*/  LEA R13, R0, R13, 0x4 ;  /* 0x0000000d000d7211 */ /* 0x000fc400078e20ff */
        /* <DEDUP_REMOVED lines=9> */
[----:B------:R-:W-:Y:S01]  /*0670*/  LEA R12, R0, R12, 0x4 ;  /* 0x0000000c000c7211 */ /* 0x000fe200078e20ff */
[----:B--2---:R-:W-:-:S08]  /*0680*/  DADD R20, R22, R20 ;  /* 0x0000000016147229 */ /* 0x004fd00000000014 */
[----:B----4-:R-:W-:Y:S01]  /*0690*/  DADD R24, R20, R26 ;  /* 0x0000000014187229 */ /* 0x010fe2000000001a */
[----:B------:R-:W-:Y:S10]  /*06a0*/  BRA.U UP1, `(.L_x_31) ;  /* 0xfffffff901f07547 */ /* 0x000ff4000b83ffff */
.L_x_30:
[----:B------:R-:W-:Y:S05]  /*06b0*/  BRA.U !UP0, `(.L_x_29) ;  /* 0x0000000508207547 */ /* 0x000fea000b800000 */
[----:B------:R-:W-:Y:S02]  /*06c0*/  UISETP.GE.U32.AND UP0, UPT, UR7, 0x8, UPT ;  /* 0x000000080700788c */ /* 0x000fe4000bf06070 */
[----:B------:R-:W-:-:S04]  /*06d0*/  ULOP3.LUT UR8, UR6, 0x7, URZ, 0xc0, !UPT ;  /* 0x0000000706087892 */ /* 0x000fc8000f8ec0ff */
[----:B------:R-:W-:-:S03]  /*06e0*/  UISETP.NE.AND UP1, UPT, UR8, URZ, UPT ;  /* 0x000000ff0800728c */ /* 0x000fc6000bf25270 */
[----:B------:R-:W-:Y:S08]  /*06f0*/  BRA.U !UP0, `(.L_x_32) ;  /* 0x0000000108887547 */ /* 0x000ff0000b800000 */
[----:B------:R-:W0:Y:S01]  /*0700*/  LDC.64 R14, c[0x0][0x380] ;  /* 0x0000e000ff0e7b82 */ /* 0x000e220000000a00 */
[----:B------:R-:W-:-:S04]  /*0710*/  IMAD R5, R0, UR4, R3 ;  /* 0x0000000400057c24 */ /* 0x000fc8000f8e0203 */
[C---:B0-----:R-:W-:Y:S01]  /*0720*/  IMAD.WIDE.U32 R12, R5.reuse, 0x8, R14 ;  /* 0x00000008050c7825 */ /* 0x041fe200078e000e */
[----:B------:R-:W-:-:S05]  /*0730*/  IADD3 R5, PT, PT, R5, R0, RZ ;  /* 0x0000000005057210 */ /* 0x000fca0007ffe0ff */
[----:B------:R-:W2:Y:S01]  /*0740*/  LDG.E.64 R12, desc[UR10][R12.64] ;  /* 0x0000000a0c0c7981 */ /* 0x000ea2000c1e1b00 */
[C---:B------:R-:W-:Y:S01]  /*0750*/  IMAD.WIDE.U32 R16, R5.reuse, 0x8, R14 ;  /* 0x0000000805107825 */ /* 0x040fe200078e000e */
[----:B------:R-:W-:-:S05]  /*0760*/  IADD3 R5, PT, PT, R5, R0, RZ ;  /* 0x0000000005057210 */ /* 0x000fca0007ffe0ff */
[----:B------:R-:W3:Y:S01]  /*0770*/  LDG.E.64 R16, desc[UR10][R16.64] ;  /* 0x0000000a10107981 */ /* 0x000ee2000c1e1b00 */
[C---:B------:R-:W-:Y:S01]  /*0780*/  IMAD.WIDE.U32 R18, R5.reuse, 0x8, R14 ;  /* 0x0000000805127825 */ /* 0x040fe200078e000e */
[----:B------:R-:W-:-:S05]  /*0790*/  IADD3 R5, PT, PT, R5, R0, RZ ;  /* 0x0000000005057210 */ /* 0x000fca0007ffe0ff */
[----:B------:R-:W4:Y:S01]  /*07a0*/  LDG.E.64 R18, desc[UR10][R18.64] ;  /* 0x0000000a12127981 */ /* 0x000f22000c1e1b00 */
[C---:B------:R-:W-:Y:S01]  /*07b0*/  IMAD.WIDE.U32 R10, R5.reuse, 0x8, R14 ;  /* 0x00000008050a7825 */ /* 0x040fe200078e000e */
[----:B------:R-:W-:-:S05]  /*07c0*/  IADD3 R5, PT, PT, R5, R0, RZ ;  /* 0x0000000005057210 */ /* 0x000fca0007ffe0ff */
[----:B------:R-:W5:Y:S01]  /*07d0*/  LDG.E.64 R10, desc[UR10][R10.64] ;  /* 0x0000000a0a0a7981 */ /* 0x000f62000c1e1b00 */
        /* <DEDUP_REMOVED lines=9> */
[----:B------:R-:W-:-:S06]  /*0870*/  IMAD.WIDE.U32 R14, R21, 0x8, R14 ;  /* 0x00000008150e7825 */ /* 0x000fcc00078e000e */
[----:B------:R-:W5:Y:S01]  /*0880*/  LDG.E.64 R14, desc[UR10][R14.64] ;  /* 0x0000000a0e0e7981 */ /* 0x000f62000c1e1b00 */
[----:B------:R-:W-:Y:S01]  /*0890*/  UIADD3 UR4, UPT, UPT, UR4, 0x8, URZ ;  /* 0x0000000804047890 */ /* 0x000fe2000fffe0ff */
[----:B--2---:R-:W-:-:S08]  /*08a0*/  DADD R12, R24, R12 ;  /* 0x00000000180c7229 */ /* 0x004fd0000000000c */
[----:B---3--:R-:W-:-:S08]  /*08b0*/  DADD R12, R12, R16 ;  /* 0x000000000c0c7229 */ /* 0x008fd00000000010 */
[----:B----4-:R-:W-:-:S08]  /*08c0*/  DADD R12, R12, R18 ;  /* 0x000000000c0c7229 */ /* 0x010fd00000000012 */
[----:B-----5:R-:W-:-:S08]  /*08d0*/  DADD R10, R12, R10 ;  /* 0x000000000c0a7229 */ /* 0x020fd0000000000a */
[----:B------:R-:W-:-:S08]  /*08e0*/  DADD R8, R10, R8 ;  /* 0x000000000a087229 */ /* 0x000fd00000000008 */
[----:B------:R-:W-:-:S08]  /*08f0*/  DADD R6, R8, R6 ;  /* 0x0000000008067229 */ /* 0x000fd00000000006 */
[----:B------:R-:W-:-:S08]  /*0900*/  DADD R6, R6, R4 ;  /* 0x0000000006067229 */ /* 0x000fd00000000004 */
[----:B------:R-:W-:-:S11]  /*0910*/  DADD R24, R6, R14 ;  /* 0x0000000006187229 */ /* 0x000fd6000000000e */
.L_x_32:
[----:B------:R-:W-:Y:S05]  /*0920*/  BRA.U !UP1, `(.L_x_29) ;  /* 0x0000000109847547 */ /* 0x000fea000b800000 */
[----:B------:R-:W-:Y:S02]  /*0930*/  UISETP.GE.U32.AND UP0, UPT, UR8, 0x4, UPT ;  /* 0x000000040800788c */ /* 0x000fe4000bf06070 */
[----:B------:R-:W-:-:S04]  /*0940*/  ULOP3.LUT UR6, UR6, 0x3, URZ, 0xc0, !UPT ;  /* 0x0000000306067892 */ /* 0x000fc8000f8ec0ff */
[----:B------:R-:W-:-:S03]  /*0950*/  UISETP.NE.AND UP1, UPT, UR6, URZ, UPT ;  /* 0x000000ff0600728c */ /* 0x000fc6000bf25270 */
[----:B------:R-:W-:Y:S08]  /*0960*/  BRA.U !UP0, `(.L_x_33) ;  /* 0x0000000108487547 */ /* 0x000ff0000b800000 */
[----:B------:R-:W0:Y:S01]  /*0970*/  LDC.64 R4, c[0x0][0x380] ;  /* 0x0000e000ff047b82 */ /* 0x000e220000000a00 */
[----:B------:R-:W-:-:S05]  /*0980*/  IMAD R9, R0, UR4, R3 ;  /* 0x0000000400097c24 */ /* 0x000fca000f8e0203 */
[----:B------:R-:W-:-:S04]  /*0990*/  IADD3 R11, PT, PT, R9, R0, RZ ;  /* 0x00000000090b7210 */ /* 0x000fc80007ffe0ff */
[----:B------:R-:W-:Y:S01]  /*09a0*/  IADD3 R13, PT, PT, R11, R0, RZ ;  /* 0x000000000b0d7210 */ /* 0x000fe20007ffe0ff */
[----:B0-----:R-:W-:-:S04]  /*09b0*/  IMAD.WIDE.U32 R6, R9, 0x8, R4 ;  /* 0x0000000809067825 */ /* 0x001fc800078e0004 */
[--C-:B------:R-:W-:Y:S02]  /*09c0*/  IMAD.WIDE.U32 R8, R11, 0x8, R4.reuse ;  /* 0x000000080b087825 */ /* 0x100fe400078e0004 */
[----:B------:R-:W2:Y:S02]  /*09d0*/  LDG.E.64 R6, desc[UR10][R6.64] ;  /* 0x0000000a06067981 */ /* 0x000ea4000c1e1b00 */
[C---:B------:R-:W-:Y:S02]  /*09e0*/  IMAD.WIDE.U32 R10, R13.reuse, 0x8, R4 ;  /* 0x000000080d0a7825 */ /* 0x040fe400078e0004 */
[----:B------:R-:W3:Y:S01]  /*09f0*/  LDG.E.64 R8, desc[UR10][R8.64] ;  /* 0x0000000a08087981 */ /* 0x000ee2000c1e1b00 */
[----:B------:R-:W-:-:S03]  /*0a00*/  IADD3 R13, PT, PT, R13, R0, RZ ;  /* 0x000000000d0d7210 */ /* 0x000fc60007ffe0ff */
[----:B------:R-:W4:Y:S02]  /*0a10*/  LDG.E.64 R10, desc[UR10][R10.64] ;  /* 0x0000000a0a0a7981 */ /* 0x000f24000c1e1b00 */
[----:B------:R-:W-:-:S06]  /*0a20*/  IMAD.WIDE.U32 R4, R13, 0x8, R4 ;  /* 0x000000080d047825 */ /* 0x000fcc00078e0004 */
[----:B------:R-:W5:Y:S01]  /*0a30*/  LDG.E.64 R4, desc[UR10][R4.64] ;  /* 0x0000000a04047981 */ /* 0x000f62000c1e1b00 */
[----:B------:R-:W-:Y:S01]  /*0a40*/  UIADD3 UR4, UPT, UPT, UR4, 0x4, URZ ;  /* 0x0000000404047890 */ /* 0x000fe2000fffe0ff */
[----:B--2---:R-:W-:-:S08]  /*0a50*/  DADD R24, R24, R6 ;  /* 0x0000000018187229 */ /* 0x004fd00000000006 */
[----:B---3--:R-:W-:-:S08]  /*0a60*/  DADD R24, R24, R8 ;  /* 0x0000000018187229 */ /* 0x008fd00000000008 */
[----:B----4-:R-:W-:-:S08]  /*0a70*/  DADD R24, R24, R10 ;  /* 0x0000000018187229 */ /* 0x010fd0000000000a */
[----:B-----5:R-:W-:-:S11]  /*0a80*/  DADD R24, R24, R4 ;  /* 0x0000000018187229 */ /* 0x020fd60000000004 */
.L_x_33:
[----:B------:R-:W-:Y:S05]  /*0a90*/  BRA.U !UP1, `(.L_x_29) ;  /* 0x0000000109287547 */ /* 0x000fea000b800000 */
[----:B------:R-:W0:Y:S01]  /*0aa0*/  LDC.64 R6, c[0x0][0x380] ;  /* 0x0000e000ff067b82 */ /* 0x000e220000000a00 */
[----:B------:R-:W-:Y:S01]  /*0ab0*/  IMAD R9, R0, UR4, R3 ;  /* 0x0000000400097c24 */ /* 0x000fe2000f8e0203 */
[----:B------:R-:W-:-:S12]  /*0ac0*/  UIADD3 UR6, UPT, UPT, -UR6, URZ, URZ ;  /* 0x000000ff06067290 */ /* 0x000fd8000fffe1ff */
.L_x_34:
[----:B0-----:R-:W-:-:S06]  /*0ad0*/  IMAD.WIDE.U32 R4, R9, 0x8, R6 ;  /* 0x0000000809047825 */ /* 0x001fcc00078e0006 */
[----:B------:R-:W2:Y:S01]  /*0ae0*/  LDG.E.64 R4, desc[UR10][R4.64] ;  /* 0x0000000a04047981 */ /* 0x000ea2000c1e1b00 */
[----:B------:R-:W-:Y:S01]  /*0af0*/  UIADD3 UR6, UPT, UPT, UR6, 0x1, URZ ;  /* 0x0000000106067890 */ /* 0x000fe2000fffe0ff */
[----:B------:R-:W-:-:S03]  /*0b00*/  IADD3 R9, PT, PT, R9, R0, RZ ;  /* 0x0000000009097210 */ /* 0x000fc60007ffe0ff */
[----:B------:R-:W-:Y:S01]  /*0b10*/  UISETP.NE.AND UP0, UPT, UR6, URZ, UPT ;  /* 0x000000ff0600728c */ /* 0x000fe2000bf05270 */
[----:B--2---:R-:W-:-:S08]  /*0b20*/  DADD R24, R4, R24 ;  /* 0x0000000004187229 */ /* 0x004fd00000000018 */
[----:B------:R-:W-:Y:S05]  /*0b30*/  BRA.U UP0, `(.L_x_34) ;  /* 0xfffffffd00e47547 */ /* 0x000fea000b83ffff */
.L_x_29:
[----:B------:R-:W0:Y:S02]  /*0b40*/  LDC.64 R4, c[0x0][0x390] ;  /* 0x0000e400ff047b82 */ /* 0x000e240000000a00 */
[----:B0-----:R-:W-:-:S05]  /*0b50*/  IMAD.WIDE.U32 R2, R3, 0x8, R4 ;  /* 0x0000000803027825 */ /* 0x001fca00078e0004 */
[----:B------:R-:W-:Y:S01]  /*0b60*/  STG.E.64 desc[UR10][R2.64], R24 ;  /* 0x0000001802007986 */ /* 0x000fe2000c101b0a */
[----:B------:R-:W-:Y:S05]  /*0b70*/  EXIT ;  /* 0x000000000000794d */ /* 0x000fea0003800000 */
.L_x_35:
        /* <DEDUP_REMOVED lines=16> */
.L_x_149:


//--------------------- .text._Z11imag_kernelPK7double2jjPd --------------------------
	.section	.text._Z11imag_kernelPK7double2jjPd,"ax",@progbits
	.align	128
        .global         _Z11imag_kernelPK7double2jjPd
        .type           _Z11imag_kernelPK7double2jjPd,@function
        .size           _Z11imag_kernelPK7double2jjPd,(.L_x_150 - _Z11imag_kernelPK7double2jjPd)
        .other          _Z11imag_kernelPK7double2jjPd,@"STO_CUDA_ENTRY STV_DEFAULT"
_Z11imag_kernelPK7double2jjPd:
.text._Z11imag_kernelPK7double2jjPd:
[----:B------:R-:W-:Y:S01]  /*0000*/  LDC R1, c[0x0][0x37c] ;  /* 0x0000df00ff017b82 */ /* 0x000fe20000000800 */
[----:B------:R-:W0:Y:S07]  /*0010*/  S2R R2, SR_TID.Y ;  /* 0x0000000000027919 */ /* 0x000e2e0000002200 */
[----:B------:R-:W1:Y:S01]  /*0020*/  LDC R0, c[0x0][0x360] ;  /* 0x0000d800ff007b82 */ /* 0x000e620000000800 */
[----:B------:R-:W2:Y:S01]  /*0030*/  LDCU.64 UR6, c[0x0][0x388] ;  /* 0x00007100ff0677ac */ /* 0x000ea20008000a00 */
[----:B------:R-:W1:Y:S06]  /*0040*/  S2R R3, SR_TID.X ;  /* 0x0000000000037919 */ /* 0x000e6c0000002100 */
[----:B------:R-:W0:Y:S08]  /*0050*/  S2UR UR5, SR_CTAID.Y ;  /* 0x00000000000579c3 */ /* 0x000e300000002600 */
[----:B------:R-:W0:Y:S08]  /*0060*/  LDC R5, c[0x0][0x364] ;  /* 0x0000d900ff057b82 */ /* 0x000e300000000800 */
[----:B------:R-:W1:Y:S01]  /*0070*/  S2UR UR4, SR_CTAID.X ;  /* 0x00000000000479c3 */ /* 0x000e620000002500 */
[----:B0-----:R-:W-:-:S05]  /*0080*/  IMAD R5, R5, UR5, R2 ;  /* 0x0000000505057c24 */ /* 0x001fca000f8e0202 */
[----:B--2---:R-:W-:Y:S01]  /*0090*/  ISETP.GE.U32.AND P0, PT, R5, UR6, PT ;  /* 0x0000000605007c0c */ /* 0x004fe2000bf06070 */
[----:B-1----:R-:W-:-:S05]  /*00a0*/  IMAD R0, R0, UR4, R3 ;  /* 0x0000000400007c24 */ /* 0x002fca000f8e0203 */
[----:B------:R-:W-:-:S13]  /*00b0*/  ISETP.GE.U32.OR P0, PT, R0, UR7, P0 ;  /* 0x0000000700007c0c */ /* 0x000fda0008706470 */
[----:B------:R-:W-:Y:S05]  /*00c0*/  @P0 EXIT ;  /* 0x000000000000094d */ /* 0x000fea0003800000 */
[----:B------:R-:W0:Y:S01]  /*00d0*/  LDC.64 R2, c[0x0][0x380] ;  /* 0x0000e000ff027b82 */ /* 0x000e220000000a00 */
[----:B------:R-:W1:Y:S01]  /*00e0*/  LDCU.64 UR4, c[0x0][0x358] ;  /* 0x00006b00ff0477ac */ /* 0x000e620008000a00 */
[----:B------:R-:W-:-:S06]  /*00f0*/  IMAD R7, R0, UR6, R5 ;  /* 0x0000000600077c24 */ /* 0x000fcc000f8e0205 */
[----:B------:R-:W2:Y:S01]  /*0100*/  LDC.64 R4, c[0x0][0x390] ;  /* 0x0000e400ff047b82 */ /* 0x000ea20000000a00 */
[----:B0-----:R-:W-:-:S06]  /*0110*/  IMAD.WIDE.U32 R2, R7, 0x10, R2 ;  /* 0x0000001007027825 */ /* 0x001fcc00078e0002 */
[----:B-1----:R-:W3:Y:S01]  /*0120*/  LDG.E.64 R2, desc[UR4][R2.64+0x8] ;  /* 0x0000080402027981 */ /* 0x002ee2000c1e1b00 */
[----:B--2---:R-:W-:-:S05]  /*0130*/  IMAD.WIDE.U32 R4, R7, 0x8, R4 ;  /* 0x0000000807047825 */ /* 0x004fca00078e0004 */
[----:B---3--:R-:W-:Y:S01]  /*0140*/  STG.E.64 desc[UR4][R4.64], R2 ;  /* 0x0000000204007986 */ /* 0x008fe2000c101b04 */
[----:B------:R-:W-:Y:S05]  /*0150*/  EXIT ;  /* 0x000000000000794d */ /* 0x000fea0003800000 */
.L_x_36:
        /* <DEDUP_REMOVED lines=10> */
.L_x_150:


//--------------------- .text._Z11real_kernelPK7double2jjPd --------------------------
	.section	.text._Z11real_kernelPK7double2jjPd,"ax",@progbits
	.align	128
        .global         _Z11real_kernelPK7double2jjPd
        .type           _Z11real_kernelPK7double2jjPd,@function
        .size           _Z11real_kernelPK7double2jjPd,(.L_x_151 - _Z11real_kernelPK7double2jjPd)
        .other          _Z11real_kernelPK7double2jjPd,@"STO_CUDA_ENTRY STV_DEFAULT"
_Z11real_kernelPK7double2jjPd:
.text._Z11real_kernelPK7double2jjPd:
        /* <DEDUP_REMOVED lines=22> */
.L_x_37:
        /* <DEDUP_REMOVED lines=10> */
.L_x_151:


//--------------------- .text._Z10exp_kernelPK7double2jjPS_ --------------------------
	.section	.text._Z10exp_kernelPK7double2jjPS_,"ax",@progbits
	.align	128
        .global         _Z10exp_kernelPK7double2jjPS_
        .type           _Z10exp_kernelPK7double2jjPS_,@function
        .size           _Z10exp_kernelPK7double2jjPS_,(.L_x_138 - _Z10exp_kernelPK7double2jjPS_)
        .other          _Z10exp_kernelPK7double2jjPS_,@"STO_CUDA_ENTRY STV_DEFAULT"
_Z10exp_kernelPK7double2jjPS_:
.text._Z10exp_kernelPK7double2jjPS_:
        /* <DEDUP_REMOVED lines=16> */
[----:B------:R-:W-:-:S04]  /*0100*/  IMAD R0, R0, UR6, R3 ;  /* 0x0000000600007c24 */ /* 0x000fc8000f8e0203 */
[----:B0-----:R-:W-:-:S06]  /*0110*/  IMAD.WIDE.U32 R4, R0, 0x10, R4 ;  /* 0x0000001000047825 */ /* 0x001fcc00078e0004 */
[----:B-1----:R-:W2:Y:S01]  /*0120*/  LDG.E.128 R4, desc[UR4][R4.64] ;  /* 0x0000000404047981 */ /* 0x002ea2000c1e1d00 */
[----:B------:R-:W-:Y:S01]  /*0130*/  IMAD.MOV.U32 R8, RZ, RZ, 0x652b82fe ;  /* 0x652b82feff087424 */ /* 0x000fe200078e00ff */
[----:B------:R-:W-:Y:S01]  /*0140*/  UMOV UR6, 0xfefa39ef ;  /* 0xfefa39ef00067882 */ /* 0x000fe20000000000 */
[----:B------:R-:W-:Y:S01]  /*0150*/  IMAD.MOV.U32 R9, RZ, RZ, 0x3ff71547 ;  /* 0x3ff71547ff097424 */ /* 0x000fe200078e00ff */
[----:B------:R-:W-:Y:S01]  /*0160*/  UMOV UR7, 0x3fe62e42 ;  /* 0x3fe62e4200077882 */ /* 0x000fe20000000000 */
[----:B------:R-:W-:Y:S04]  /*0170*/  BSSY.RECONVERGENT B0, `(.L_x_38) ;  /* 0x0000038000007945 */ /* 0x000fe80003800200 */
[----:B--2---:R-:W-:Y:S01]  /*0180*/  DFMA R8, R4, R8, 6.75539944105574400000e+15 ;  /* 0x433800000408742b */ /* 0x004fe20000000008 */
[----:B------:R-:W-:Y:S01]  /*0190*/  FSETP.GEU.AND P0, PT, |R5|, 4.1917929649353027344, PT ;  /* 0x4086232b0500780b */ /* 0x000fe20003f0e200 */
[----:B------:R-:W-:-:S06]  /*01a0*/  DSETP.NEU.AND P2, PT, |R6|, +INF , PT ;  /* 0x7ff000000600742a */ /* 0x000fcc0003f4d200 */
[----:B------:R-:W-:-:S08]  /*01b0*/  DADD R2, R8, -6.75539944105574400000e+15 ;  /* 0xc338000008027429 */ /* 0x000fd00000000000 */
[----:B------:R-:W-:Y:S01]  /*01c0*/  DFMA R10, R2, -UR6, R4 ;  /* 0x80000006020a7c2b */ /* 0x000fe20008000004 */
[----:B------:R-:W-:Y:S01]  /*01d0*/  UMOV UR6, 0x3b39803f ;  /* 0x3b39803f00067882 */ /* 0x000fe20000000000 */
[----:B------:R-:W-:Y:S01]  /*01e0*/  UMOV UR7, 0x3c7abc9e ;  /* 0x3c7abc9e00077882 */ /* 0x000fe20000000000 */
[----:B------:R-:W-:-:S05]  /*01f0*/  @!P2 DMUL R20, RZ, R6 ;  /* 0x00000006ff14a228 */ /* 0x000fca0000000000 */
[----:B------:R-:W-:Y:S01]  /*0200*/  DFMA R2, R2, -UR6, R10 ;  /* 0x8000000602027c2b */ /* 0x000fe2000800000a */
[----:B------:R-:W-:Y:S01]  /*0210*/  UMOV UR6, 0x69ce2bdf ;  /* 0x69ce2bdf00067882 */ /* 0x000fe20000000000 */
[----:B------:R-:W-:Y:S01]  /*0220*/  IMAD.MOV.U32 R10, RZ, RZ, -0x35dec16 ;  /* 0xfca213eaff0a7424 */ /* 0x000fe200078e00ff */
[----:B------:R-:W-:Y:S01]  /*0230*/  UMOV UR7, 0x3e5ade15 ;  /* 0x3e5ade1500077882 */ /* 0x000fe20000000000 */
[----:B------:R-:W-:-:S06]  /*0240*/  IMAD.MOV.U32 R11, RZ, RZ, 0x3e928af3 ;  /* 0x3e928af3ff0b7424 */ /* 0x000fcc00078e00ff */
[----:B------:R-:W-:Y:S01]  /*0250*/  DFMA R10, R2, UR6, R10 ;  /* 0x00000006020a7c2b */ /* 0x000fe2000800000a */
        /* <DEDUP_REMOVED lines=25> */
[----:B------:R-:W-:-:S10]  /*03f0*/  DFMA R10, R2, R10, 1 ;  /* 0x3ff00000020a742b */ /* 0x000fd4000000000a */
[----:B------:R-:W-:Y:S02]  /*0400*/  IMAD R3, R8, 0x100000, R11 ;  /* 0x0010000008037824 */ /* 0x000fe400078e020b */
[----:B------:R-:W-:Y:S01]  /*0410*/  IMAD.MOV.U32 R2, RZ, RZ, R10 ;  /* 0x000000ffff027224 */ /* 0x000fe200078e000a */
[----:B------:R-:W-:Y:S06]  /*0420*/  @!P0 BRA `(.L_x_39) ;  /* 0x0000000000308947 */ /* 0x000fec0003800000 */
[----:B------:R-:W-:Y:S01]  /*0430*/  FSETP.GEU.AND P1, PT, |R5|, 4.2275390625, PT ;  /* 0x408748000500780b */ /* 0x000fe20003f2e200 */
[C---:B------:R-:W-:Y:S02]  /*0440*/  DADD R12, R4.reuse, +INF ;  /* 0x7ff00000040c7429 */ /* 0x040fe40000000000 */
[----:B------:R-:W-:-:S08]  /*0450*/  DSETP.GEU.AND P0, PT, R4, RZ, PT ;  /* 0x000000ff0400722a */ /* 0x000fd00003f0e000 */
[----:B------:R-:W-:Y:S02]  /*0460*/  FSEL R3, R13, RZ, P0 ;  /* 0x000000ff0d037208 */ /* 0x000fe40000000000 */
[----:B------:R-:W-:-:S04]  /*0470*/  @!P1 LEA.HI R2, R8, R8, RZ, 0x1 ;  /* 0x0000000808029211 */ /* 0x000fc800078f08ff */
[----:B------:R-:W-:Y:S02]  /*0480*/  @!P1 SHF.R.S32.HI R5, RZ, 0x1, R2 ;  /* 0x00000001ff059819 */ /* 0x000fe40000011402 */
[----:B------:R-:W-:-:S03]  /*0490*/  FSEL R2, R12, RZ, P0 ;  /* 0x000000ff0c027208 */ /* 0x000fc60000000000 */
[----:B------:R-:W-:Y:S02]  /*04a0*/  @!P1 IMAD.IADD R4, R8, 0x1, -R5 ;  /* 0x0000000108049824 */ /* 0x000fe400078e0a05 */
[----:B------:R-:W-:-:S03]  /*04b0*/  @!P1 IMAD R11, R5, 0x100000, R11 ;  /* 0x00100000050b9824 */ /* 0x000fc600078e020b */
[----:B------:R-:W-:Y:S01]  /*04c0*/  @!P1 LEA R5, R4, 0x3ff00000, 0x14 ;  /* 0x3ff0000004059811 */ /* 0x000fe200078ea0ff */
[----:B------:R-:W-:-:S06]  /*04d0*/  @!P1 IMAD.MOV.U32 R4, RZ, RZ, RZ ;  /* 0x000000ffff049224 */ /* 0x000fcc00078e00ff */
[----:B------:R-:W-:-:S11]  /*04e0*/  @!P1 DMUL R2, R10, R4 ;  /* 0x000000040a029228 */ /* 0x000fd60000000000 */
.L_x_39:
[----:B------:R-:W-:Y:S05]  /*04f0*/  BSYNC.RECONVERGENT B0 ;  /* 0x0000000000007941 */ /* 0x000fea0003800200 */
.L_x_38:
[----:B------:R-:W-:Y:S01]  /*0500*/  BSSY.RECONVERGENT B0, `(.L_x_40) ;  /* 0x000001d000007945 */ /* 0x000fe20003800200 */
[----:B------:R-:W-:-:S03]  /*0510*/  @!P2 IMAD.MOV.U32 R4, RZ, RZ, 0x1 ;  /* 0x00000001ff04a424 */ /* 0x000fc600078e00ff */
[----:B------:R-:W-:Y:S05]  /*0520*/  @!P2 BRA `(.L_x_41) ;  /* 0x000000000068a947 */ /* 0x000fea0003800000 */
[----:B------:R-:W-:Y:S01]  /*0530*/  UMOV UR6, 0x6dc9c883 ;  /* 0x6dc9c88300067882 */ /* 0x000fe20000000000 */
[----:B------:R-:W-:Y:S01]  /*0540*/  UMOV UR7, 0x3fe45f30 ;  /* 0x3fe45f3000077882 */ /* 0x000fe20000000000 */
[C---:B------:R-:W-:Y:S01]  /*0550*/  DSETP.GE.AND P0, PT, |R6|.reuse, 2.14748364800000000000e+09, PT ;  /* 0x41e000000600742a */ /* 0x040fe20003f06200 */
[----:B------:R-:W-:Y:S01]  /*0560*/  BSSY.RECONVERGENT B1, `(.L_x_42) ;  /* 0x0000015000017945 */ /* 0x000fe20003800200 */
[----:B------:R-:W-:Y:S01]  /*0570*/  DMUL R4, R6, UR6 ;  /* 0x0000000606047c28 */ /* 0x000fe20008000000 */
[----:B------:R-:W-:Y:S01]  /*0580*/  UMOV UR6, 0x54442d18 ;  /* 0x54442d1800067882 */ /* 0x000fe20000000000 */
[----:B------:R-:W-:-:S08]  /*0590*/  UMOV UR7, 0x3ff921fb ;  /* 0x3ff921fb00077882 */ /* 0x000fd00000000000 */
        /* <DEDUP_REMOVED lines=13> */
[----:B------:R-:W-:Y:S05]  /*0670*/  CALL.REL.NOINC `($_Z10exp_kernelPK7double2jjPS_$__internal_trig_reduction_slowpathd) ;  /* 0x00000004008c7944 */ /* 0x000fea0003c00000 */
[----:B------:R-:W-:Y:S02]  /*0680*/  IMAD.MOV.U32 R4, RZ, RZ, R8 ;  /* 0x000000ffff047224 */ /* 0x000fe400078e0008 */
[----:B------:R-:W-:Y:S02]  /*0690*/  IMAD.MOV.U32 R20, RZ, RZ, R10 ;  /* 0x000000ffff147224 */ /* 0x000fe400078e000a */
[----:B------:R-:W-:-:S07]  /*06a0*/  IMAD.MOV.U32 R21, RZ, RZ, R11 ;  /* 0x000000ffff157224 */ /* 0x000fce00078e000b */
.L_x_43:
[----:B------:R-:W-:Y:S05]  /*06b0*/  BSYNC.RECONVERGENT B1 ;  /* 0x0000000000017941 */ /* 0x000fea0003800200 */
.L_x_42:
[----:B------:R-:W-:-:S07]  /*06c0*/  VIADD R4, R4, 0x1 ;  /* 0x0000000104047836 */ /* 0x000fce0000000000 */
.L_x_41:
[----:B------:R-:W-:Y:S05]  /*06d0*/  BSYNC.RECONVERGENT B0 ;  /* 0x0000000000007941 */ /* 0x000fea0003800200 */
.L_x_40:
        /* <DEDUP_REMOVED lines=10> */
[----:B------:R-:W-:Y:S01]  /*0780*/  DMUL R22, R20, R20 ;  /* 0x0000001414167228 */ /* 0x000fe20000000000 */
[----:B------:R-:W-:Y:S01]  /*0790*/  BSSY.RECONVERGENT B0, `(.L_x_44) ;  /* 0x000002e000007945 */ /* 0x000fe20003800200 */
[----:B------:R-:W-:Y:S01]  /*07a0*/  ISETP.NE.U32.AND P0, PT, R5, 0x1, PT ;  /* 0x000000010500780c */ /* 0x000fe20003f05070 */
[----:B------:R-:W-:Y:S01]  /*07b0*/  IMAD.MOV.U32 R5, RZ, RZ, 0x3da8ff83 ;  /* 0x3da8ff83ff057424 */ /* 0x000fe200078e00ff */
[----:B------:R-:W-:-:S02]  /*07c0*/  DSETP.NEU.AND P1, PT, |R6|, +INF , PT ;  /* 0x7ff000000600742a */ /* 0x000fc40003f2d200 */
[----:B------:R-:W-:Y:S02]  /*07d0*/  FSEL R26, R26, -8.06006814911005101289e+34, !P0 ;  /* 0xf9785eba1a1a7808 */ /* 0x000fe40004000000 */
        /* <DEDUP_REMOVED lines=8> */
[----:B------:R-:W-:Y:S01]  /*0860*/  DFMA R8, R22, R8, 1 ;  /* 0x3ff000001608742b */ /* 0x000fe20000000008 */
[----:B------:R-:W-:-:S09]  /*0870*/  @!P1 IMAD.MOV.U32 R22, RZ, RZ, RZ ;  /* 0x000000ffff169224 */ /* 0x000fd200078e00ff */
[----:B------:R-:W-:Y:S02]  /*0880*/  FSEL R10, R8, R20, !P0 ;  /* 0x00000014080a7208 */ /* 0x000fe40004000000 */
[----:B------:R-:W-:Y:S01]  /*0890*/  FSEL R11, R9, R21, !P0 ;  /* 0x00000015090b7208 */ /* 0x000fe20004000000 */
[----:B------:R-:W-:Y:S01]  /*08a0*/  @!P1 DMUL R20, RZ, R6 ;  /* 0x00000006ff149228 */ /* 0x000fe20000000000 */
[----:B------:R-:W-:-:S04]  /*08b0*/  LOP3.LUT P0, RZ, R4, 0x2, RZ, 0xc0, !PT ;  /* 0x0000000204ff7812 */ /* 0x000fc8000780c0ff */
        /* <DEDUP_REMOVED lines=27> */
.L_x_45:
[----:B------:R-:W-:Y:S05]  /*0a70*/  BSYNC.RECONVERGENT B0 ;  /* 0x0000000000007941 */ /* 0x000fea0003800200 */
.L_x_44:
        /* <DEDUP_REMOVED lines=11> */
[----:B------:R-:W-:Y:S01]  /*0b30*/  IMAD.MOV.U32 R23, RZ, RZ, 0x3da8ff83 ;  /* 0x3da8ff83ff177424 */ /* 0x000fe200078e00ff */
[----:B------:R-:W-:Y:S01]  /*0b40*/  ISETP.NE.U32.AND P0, PT, R6, 0x1, PT ;  /* 0x000000010600780c */ /* 0x000fe20003f05070 */
[----:B------:R-:W-:-:S03]  /*0b50*/  DMUL R6, R20, R20 ;  /* 0x0000001414067228 */ /* 0x000fc60000000000 */
[----:B------:R-:W-:Y:S02]  /*0b60*/  FSEL R26, R26, -8.06006814911005101289e+34, !P0 ;  /* 0xf9785eba1a1a7808 */ /* 0x000fe40004000000 */
[----:B------:R-:W-:-:S06]  /*0b70*/  FSEL R27, -R23, 0.11223486810922622681, !P0 ;  /* 0x3de5db65171b7808 */ /* 0x000fcc0004000100 */
[----:B--2---:R-:W-:-:S08]  /*0b80*/  DFMA R8, R6, R26, R8 ;  /* 0x0000001a0608722b */ /* 0x004fd00000000008 */
[C---:B------:R-:W-:Y:S01]  /*0b90*/  DFMA R8, R6.reuse, R8, R10 ;  /* 0x000000080608722b */ /* 0x040fe2000000000a */
[----:B------:R-:W0:Y:S07]  /*0ba0*/  LDC.64 R10, c[0x0][0x390] ;  /* 0x0000e400ff0a7b82 */ /* 0x000e2e0000000a00 */
[----:B---3--:R-:W-:-:S08]  /*0bb0*/  DFMA R8, R6, R8, R12 ;  /* 0x000000080608722b */ /* 0x008fd0000000000c */
        /* <DEDUP_REMOVED lines=10> */
[----:B------:R-:W-:-:S06]  /*0c60*/  FSEL R7, R9, R7, !P0 ;  /* 0x0000000709077208 */ /* 0x000fcc0004000000 */
[----:B------:R-:W-:Y:S01]  /*0c70*/  DMUL R6, R2, R6 ;  /* 0x0000000602067228 */ /* 0x000fe20000000000 */
[----:B0-----:R-:W-:-:S06]  /*0c80*/  IMAD.WIDE.U32 R2, R0, 0x10, R10 ;  /* 0x0000001000027825 */ /* 0x001fcc00078e000a */
[----:B------:R-:W-:Y:S01]  /*0c90*/  STG.E.128 desc[UR4][R2.64], R4 ;  /* 0x0000000402007986 */ /* 0x000fe2000c101d04 */
[----:B------:R-:W-:Y:S05]  /*0ca0*/  EXIT ;  /* 0x000000000000794d */ /* 0x000fea0003800000 */
        .type           $_Z10exp_kernelPK7double2jjPS_$__internal_trig_reduction_slowpathd,@function
        .size           $_Z10exp_kernelPK7double2jjPS_$__internal_trig_reduction_slowpathd,(.L_x_138 - $_Z10exp_kernelPK7double2jjPS_$__internal_trig_reduction_slowpathd)
$_Z10exp_kernelPK7double2jjPS_$__internal_trig_reduction_slowpathd:
        /* <DEDUP_REMOVED lines=24> */
.L_x_50:
        /* <DEDUP_REMOVED lines=8> */
[C---:B------:R-:W-:Y:S02]  /*0eb0*/  IMAD R25, R10.reuse, R23, RZ ;  /* 0x000000170a197224 */ /* 0x040fe400078e02ff */
[----:B------:R-:W-:Y:S02]  /*0ec0*/  IMAD R24, R11, R17, RZ ;  /* 0x000000110b187224 */ /* 0x000fe400078e02ff */
[----:B------:R-:W-:Y:S01]  /*0ed0*/  IMAD.HI.U32 R27, R10, R23, RZ ;  /* 0x000000170a1b7227 */ /* 0x000fe200078e00ff */
[----:B------:R-:W-:-:S03]  /*0ee0*/  IADD3 R13, P0, PT, R25, R13, RZ ;  /* 0x0000000d190d7210 */ /* 0x000fc60007f1e0ff */
[----:B------:R-:W-:Y:S01]  /*0ef0*/  IMAD.X R27, RZ, RZ, R27, P2 ;  /* 0x000000ffff1b7224 */ /* 0x000fe200010e061b */
[----:B------:R-:W-:Y:S01]  /*0f00*/  IADD3 R13, P1, PT, R24, R13, RZ ;  /* 0x0000000d180d7210 */ /* 0x000fe20007f3e0ff */
[----:B------:R-:W-:-:S04]  /*0f10*/  IMAD.HI.U32 R24, R11, R17, RZ ;  /* 0x000000110b187227 */ /* 0x000fc800078e00ff */
[----:B------:R-:W-:Y:S01]  /*0f20*/  IMAD.HI.U32 R10, R11, R23, RZ ;  /* 0x000000170b0a7227 */ /* 0x000fe200078e00ff */
[----:B------:R-:W-:-:S03]  /*0f30*/  IADD3.X R24, P0, PT, R24, R27, RZ, P0, !PT ;  /* 0x0000001b18187210 */ /* 0x000fc6000071e4ff */
[----:B------:R-:W-:Y:S02]  /*0f40*/  IMAD R11, R11, R23, RZ ;  /* 0x000000170b0b7224 */ /* 0x000fe400078e02ff */
[----:B------:R-:W-:Y:S01]  /*0f50*/  IMAD.X R10, RZ, RZ, R10, P0 ;  /* 0x000000ffff0a7224 */ /* 0x000fe200000e060a */
[----:B------:R-:W-:Y:S01]  /*0f60*/  ISETP.NE.AND P0, PT, R21, -0xf, PT ;  /* 0xfffffff11500780c */ /* 0x000fe20003f05270 */
[C---:B------:R-:W-:Y:S01]  /*0f70*/  IMAD R25, R22.reuse, 0x8, R1 ;  /* 0x0000000816197824 */ /* 0x040fe200078e0201 */
[----:B------:R-:W-:Y:S01]  /*0f80*/  IADD3.X R24, P1, PT, R11, R24, RZ, P1, !PT ;  /* 0x000000180b187210 */ /* 0x000fe20000f3e4ff */
[----:B------:R-:W-:-:S03]  /*0f90*/  VIADD R22, R22, 0x1 ;  /* 0x0000000116167836 */ /* 0x000fc60000000000 */
[----:B------:R0:W-:Y:S01]  /*0fa0*/  STL.64 [R25], R12 ;  /* 0x0000000c19007387 */ /* 0x0001e20000100a00 */
[----:B------:R-:W-:Y:S02]  /*0fb0*/  IMAD.X R11, RZ, RZ, R10, P1 ;  /* 0x000000ffff0b7224 */ /* 0x000fe400008e060a */
[----:B0-----:R-:W-:Y:S02]  /*0fc0*/  IMAD.MOV.U32 R12, RZ, RZ, R24 ;  /* 0x000000ffff0c7224 */ /* 0x001fe400078e0018 */
[----:B------:R-:W-:Y:S02]  /*0fd0*/  IMAD.MOV.U32 R13, RZ, RZ, R11 ;  /* 0x000000ffff0d7224 */ /* 0x000fe400078e000b */
[----:B------:R-:W-:Y:S05]  /*0fe0*/  @P0 BRA `(.L_x_50) ;  /* 0xfffffffc00900947 */ /* 0x000fea000383ffff */
[----:B------:R-:W-:Y:S05]  /*0ff0*/  BSYNC.RECONVERGENT B3 ;  /* 0x0000000000037941 */ /* 0x000fea0003800200 */
.L_x_49:
[----:B------:R-:W-:-:S07]  /*1000*/  IMAD.MOV.U32 R15, RZ, RZ, R14 ;  /* 0x000000ffff0f7224 */ /* 0x000fce00078e000e */
.L_x_48:
[----:B------:R-:W-:Y:S05]  /*1010*/  BSYNC.RECONVERGENT B2 ;  /* 0x0000000000027941 */ /* 0x000fea0003800200 */
.L_x_47:
        /* <DEDUP_REMOVED lines=11> */
[CC--:B---3--:R-:W-:Y:S02]  /*10d0*/  @P0 SHF.L.U32 R19, R10.reuse, R25.reuse, RZ ;  /* 0x000000190a130219 */ /* 0x0c8fe400000006ff */
        /* <DEDUP_REMOVED lines=38> */
[--C-:B------:R-:W-:Y:S02]  /*1340*/  SHF.R.U64 R15, R12, 0x1, R17.reuse ;  /* 0x000000010c0f7819 */ /* 0x100fe40000001211 */
[C---:B------:R-:W-:Y:S02]  /*1350*/  LOP3.LUT R12, R11.reuse, 0x3f, RZ, 0xc0, !PT ;  /* 0x0000003f0b0c7812 */ /* 0x040fe400078ec0ff */
        /* <DEDUP_REMOVED lines=8> */
.L_x_52:
[----:B------:R-:W-:Y:S05]  /*13e0*/  BSYNC.RECONVERGENT B2 ;  /* 0x0000000000027941 */ /* 0x000fea0003800200 */
.L_x_51:
[----:B------:R-:W-:-:S04]  /*13f0*/  IMAD.WIDE.U32 R16, R13, 0x2168c235, RZ ;  /* 0x2168c2350d107825 */ /* 0x000fc800078e00ff */
[----:B------:R-:W-:Y:S01]  /*1400*/  IMAD.MOV.U32 R14, RZ, RZ, R17 ;  /* 0x000000ffff0e7224 */ /* 0x000fe200078e0011 */
[----:B------:R-:W-:Y:S01]  /*1410*/  IADD3 RZ, P1, PT, R16, R16, RZ ;  /* 0x0000001010ff7210 */ /* 0x000fe20007f3e0ff */
[----:B------:R-:W-:Y:S02]  /*1420*/  IMAD.MOV.U32 R15, RZ, RZ, RZ ;  /* 0x000000ffff0f7224 */ /* 0x000fe400078e00ff */
[----:B------:R-:W-:-:S04]  /*1430*/  IMAD.WIDE.U32 R12, R13, -0x36f0255e, R14 ;  /* 0xc90fdaa20d0c7825 */ /* 0x000fc800078e000e */
[----:B------:R-:W-:-:S04]  /*1440*/  IMAD.HI.U32 R14, R10, -0x36f0255e, RZ ;  /* 0xc90fdaa20a0e7827 */ /* 0x000fc800078e00ff */
[----:B------:R-:W-:-:S04]  /*1450*/  IMAD.WIDE.U32 R12, P2, R10, 0x2168c235, R12 ;  /* 0x2168c2350a0c7825 */ /* 0x000fc8000784000c */
[----:B------:R-:W-:Y:S01]  /*1460*/  IMAD R15, R10, -0x36f0255e, RZ ;  /* 0xc90fdaa20a0f7824 */ /* 0x000fe200078e02ff */
[----:B------:R-:W-:Y:S01]  /*1470*/  IADD3.X RZ, P1, PT, R12, R12, RZ, P1, !PT ;  /* 0x0000000c0cff7210 */ /* 0x000fe20000f3e4ff */
[----:B------:R-:W-:-:S03]  /*1480*/  IMAD.X R10, RZ, RZ, R14, P2 ;  /* 0x000000ffff0a7224 */ /* 0x000fc600010e060e */
[----:B------:R-:W-:-:S04]  /*1490*/  IADD3 R13, P2, PT, R15, R13, RZ ;  /* 0x0000000d0f0d7210 */ /* 0x000fc80007f5e0ff */
        /* <DEDUP_REMOVED lines=10> */
[----:B------:R-:W-:Y:S01]  /*1540*/  IMAD.X R13, RZ, RZ, R13, P2 ;  /* 0x000000ffff0d7224 */ /* 0x000fe200010e060d */
[----:B------:R-:W-:Y:S01]  /*1550*/  SHF.R.U32.HI R15, RZ, 0x1e, R9 ;  /* 0x0000001eff0f7819 */ /* 0x000fe20000011609 */
[----:B------:R-:W-:Y:S01]  /*1560*/  IMAD.IADD R11, R14, 0x1, -R11 ;  /* 0x000000010e0b7824 */ /* 0x000fe200078e0a0b */
[----:B------:R-:W-:-:S02]  /*1570*/  @!P0 LOP3.LUT R12, R12, 0x80000000, RZ, 0x3c, !PT ;  /* 0x800000000c0c8812 */ /* 0x000fc400078e3cff */
[----:B------:R-:W-:Y:S01]  /*1580*/  SHF.R.U64 R10, R10, 0xa, R13 ;  /* 0x0000000a0a0a7819 */ /* 0x000fe2000000120d */
[----:B------:R-:W-:Y:S01]  /*1590*/  IMAD.SHL.U32 R9, R11, 0x100000, RZ ;  /* 0x001000000b097824 */ /* 0x000fe200078e00ff */
[----:B------:R-:W-:Y:S02]  /*15a0*/  LEA.HI R8, R8, R15, RZ, 0x1 ;  /* 0x0000000f08087211 */ /* 0x000fe400078f08ff */
        /* <DEDUP_REMOVED lines=8> */
.L_x_46:
[----:B------:R-:W-:-:S04]  /*1630*/  IMAD.MOV.U32 R21, RZ, RZ, 0x0 ;  /* 0x00000000ff157424 */ /* 0x000fc800078e00ff */
[----:B------:R-:W-:Y:S05]  /*1640*/  RET.REL.NODEC R20 `(_Z10exp_kernelPK7double2jjPS_) ;  /* 0xffffffe8146c7950 */ /* 0x000fea0003c3ffff */
.L_x_53:
        /* <DEDUP_REMOVED lines=11> */
.L_x_138:


//--------------------- .text._Z24calc_singular_inv_kernelPdjjdP7double2 --------------------------
	.section	.text._Z24calc_singular_inv_kernelPdjjdP7double2,"ax",@progbits
	.align	128
        .global         _Z24calc_singular_inv_kernelPdjjdP7double2
        .type           _Z24calc_singular_inv_kernelPdjjdP7double2,@function
        .size           _Z24calc_singular_inv_kernelPdjjdP7double2,(.L_x_139 - _Z24calc_singular_inv_kernelPdjjdP7double2)
        .other          _Z24calc_singular_inv_kernelPdjjdP7double2,@"STO_CUDA_ENTRY STV_DEFAULT"
_Z24calc_singular_inv_kernelPdjjdP7double2:
.text._Z24calc_singular_inv_kernelPdjjdP7double2:
        /* <DEDUP_REMOVED lines=13> */
[----:B------:R-:W-:Y:S01]  /*00d0*/  ISETP.NE.AND P0, PT, R0, R5, PT ;  /* 0x000000050000720c */ /* 0x000fe20003f05270 */
[----:B------:R-:W0:-:S12]  /*00e0*/  LDCU.64 UR4, c[0x0][0x358] ;  /* 0x00006b00ff0477ac */ /* 0x000e180008000a00 */
[----:B------:R-:W-:Y:S05]  /*00f0*/  @P0 BRA `(.L_x_54) ;  /* 0x0000000000780947 */ /* 0x000fea0003800000 */
[----:B------:R-:W1:Y:S01]  /*0100*/  LDC.64 R6, c[0x0][0x380] ;  /* 0x0000e000ff067b82 */ /* 0x000e620000000a00 */
[----:B------:R-:W2:Y:S01]  /*0110*/  LDCU.64 UR8, c[0x0][0x390] ;  /* 0x00007200ff0877ac */ /* 0x000ea20008000a00 */
[----:B-1----:R-:W-:-:S06]  /*0120*/  IMAD.WIDE.U32 R6, R0, 0x8, R6 ;  /* 0x0000000800067825 */ /* 0x002fcc00078e0006 */
[----:B0-----:R-:W2:Y:S01]  /*0130*/  LDG.E.64 R6, desc[UR4][R6.64] ;  /* 0x0000000406067981 */ /* 0x001ea2000c1e1b00 */
[----:B------:R-:W-:Y:S01]  /*0140*/  IMAD.MOV.U32 R2, RZ, RZ, 0x1 ;  /* 0x00000001ff027424 */ /* 0x000fe200078e00ff */
[----:B------:R-:W-:Y:S01]  /*0150*/  BSSY.RECONVERGENT B0, `(.L_x_55) ;  /* 0x0000011000007945 */ /* 0x000fe20003800200 */
[----:B--2---:R-:W-:Y:S01]  /*0160*/  DFMA R8, R6, R6, UR8 ;  /* 0x0000000806087e2b */ /* 0x004fe20008000006 */
[----:B------:R-:W-:-:S05]  /*0170*/  FSETP.GEU.AND P1, PT, |R7|, 6.5827683646048100446e-37, PT ;  /* 0x036000000700780b */ /* 0x000fca0003f2e200 */
[----:B------:R-:W0:Y:S02]  /*0180*/  MUFU.RCP64H R3, R9 ;  /* 0x0000000900037308 */ /* 0x000e240000001800 */
[----:B0-----:R-:W-:-:S08]  /*0190*/  DFMA R4, -R8, R2, 1 ;  /* 0x3ff000000804742b */ /* 0x001fd00000000102 */
[----:B------:R-:W-:-:S08]  /*01a0*/  DFMA R4, R4, R4, R4 ;  /* 0x000000040404722b */ /* 0x000fd00000000004 */
[----:B------:R-:W-:-:S08]  /*01b0*/  DFMA R4, R2, R4, R2 ;  /* 0x000000040204722b */ /* 0x000fd00000000002 */
[----:B------:R-:W-:-:S08]  /*01c0*/  DFMA R2, -R8, R4, 1 ;  /* 0x3ff000000802742b */ /* 0x000fd00000000104 */
[----:B------:R-:W-:-:S08]  /*01d0*/  DFMA R2, R4, R2, R4 ;  /* 0x000000020402722b */ /* 0x000fd00000000004 */
[----:B------:R-:W-:-:S08]  /*01e0*/  DMUL R4, R6, R2 ;  /* 0x0000000206047228 */ /* 0x000fd00000000000 */
[----:B------:R-:W-:-:S08]  /*01f0*/  DFMA R10, -R8, R4, R6 ;  /* 0x00000004080a722b */ /* 0x000fd00000000106 */
[----:B------:R-:W-:-:S10]  /*0200*/  DFMA R4, R2, R10, R4 ;  /* 0x0000000a0204722b */ /* 0x000fd40000000004 */
[----:B------:R-:W-:-:S05]  /*0210*/  FFMA R2, RZ, R9, R5 ;  /* 0x00000009ff027223 */ /* 0x000fca0000000005 */
[----:B------:R-:W-:-:S13]  /*0220*/  FSETP.GT.AND P0, PT, |R2|, 1.469367938527859385e-39, PT ;  /* 0x001000000200780b */ /* 0x000fda0003f04200 */
[----:B------:R-:W-:Y:S05]  /*0230*/  @P0 BRA P1, `(.L_x_56) ;  /* 0x0000000000080947 */ /* 0x000fea0000800000 */
[----:B------:R-:W-:-:S07]  /*0240*/  MOV R10, 0x260 ;  /* 0x00000260000a7802 */ /* 0x000fce0000000f00 */
[----:B------:R-:W-:Y:S05]  /*0250*/  CALL.REL.NOINC `($__internal_2_$__cuda_sm20_div_rn_f64_full) ;  /* 0x0000000000347944 */ /* 0x000fea0003c00000 */
.L_x_56:
[----:B------:R-:W-:Y:S05]  /*0260*/  BSYNC.RECONVERGENT B0 ;  /* 0x0000000000007941 */ /* 0x000fea0003800200 */
.L_x_55:
[----:B------:R-:W0:Y:S01]  /*0270*/  LDC.64 R2, c[0x0][0x398] ;  /* 0x0000e600ff027b82 */ /* 0x000e220000000a00 */
[----:B------:R-:W1:Y:S01]  /*0280*/  LDCU UR7, c[0x0][0x388] ;  /* 0x00007100ff0777ac */ /* 0x000e620008000800 */
[----:B------:R-:W-:Y:S01]  /*0290*/  CS2R R6, SRZ ;  /* 0x0000000000067805 */ /* 0x000fe2000001ff00 */
[----:B-1----:R-:W-:-:S04]  /*02a0*/  IMAD R9, R0, UR7, R0 ;  /* 0x0000000700097c24 */ /* 0x002fc8000f8e0200 */
[----:B0-----:R-:W-:-:S05]  /*02b0*/  IMAD.WIDE.U32 R2, R9, 0x10, R2 ;  /* 0x0000001009027825 */ /* 0x001fca00078e0002 */
[----:B------:R-:W-:Y:S01]  /*02c0*/  STG.E.128 desc[UR4][R2.64], R4 ;  /* 0x0000000402007986 */ /* 0x000fe2000c101d04 */
[----:B------:R-:W-:Y:S05]  /*02d0*/  EXIT ;  /* 0x000000000000794d */ /* 0x000fea0003800000 */
.L_x_54:
[----:B------:R-:W1:Y:S01]  /*02e0*/  LDC.64 R2, c[0x0][0x398] ;  /* 0x0000e600ff027b82 */ /* 0x000e620000000a00 */
[----:B------:R-:W-:-:S04]  /*02f0*/  IMAD R5, R0, UR6, R5 ;  /* 0x0000000600057c24 */ /* 0x000fc8000f8e0205 */
[----:B-1----:R-:W-:-:S05]  /*0300*/  IMAD.WIDE.U32 R2, R5, 0x10, R2 ;  /* 0x0000001005027825 */ /* 0x002fca00078e0002 */
[----:B0-----:R-:W-:Y:S01]  /*0310*/  STG.E.128 desc[UR4][R2.64], RZ ;  /* 0x000000ff02007986 */ /* 0x001fe2000c101d04 */
[----:B------:R-:W-:Y:S05]  /*0320*/  EXIT ;  /* 0x000000000000794d */ /* 0x000fea0003800000 */
        .weak           $__internal_2_$__cuda_sm20_div_rn_f64_full
        .type           $__internal_2_$__cuda_sm20_div_rn_f64_full,@function
        .size           $__internal_2_$__cuda_sm20_div_rn_f64_full,(.L_x_139 - $__internal_2_$__cuda_sm20_div_rn_f64_full)
$__internal_2_$__cuda_sm20_div_rn_f64_full:
[C---:B------:R-:W-:Y:S01]  /*0330*/  FSETP.GEU.AND P0, PT, |R9|.reuse, 1.469367938527859385e-39, PT ;  /* 0x001000000900780b */ /* 0x040fe20003f0e200 */
[--C-:B------:R-:W-:Y:S01]  /*0340*/  IMAD.MOV.U32 R4, RZ, RZ, R8.reuse ;  /* 0x000000ffff047224 */ /* 0x100fe200078e0008 */
[----:B------:R-:W-:Y:S01]  /*0350*/  LOP3.LUT R2, R9, 0x800fffff, RZ, 0xc0, !PT ;  /* 0x800fffff09027812 */ /* 0x000fe200078ec0ff */
[----:B------:R-:W-:Y:S01]  /*0360*/  IMAD.MOV.U32 R5, RZ, RZ, R9 ;  /* 0x000000ffff057224 */ /* 0x000fe200078e0009 */
[C---:B------:R-:W-:Y:S01]  /*0370*/  FSETP.GEU.AND P2, PT, |R7|.reuse, 1.469367938527859385e-39, PT ;  /* 0x001000000700780b */ /* 0x040fe20003f4e200 */
[----:B------:R-:W-:Y:S01]  /*0380*/  IMAD.MOV.U32 R16, RZ, RZ, 0x1 ;  /* 0x00000001ff107424 */ /* 0x000fe200078e00ff */
[----:B------:R-:W-:Y:S01]  /*0390*/  LOP3.LUT R3, R2, 0x3ff00000, RZ, 0xfc, !PT ;  /* 0x3ff0000002037812 */ /* 0x000fe200078efcff */
[----:B------:R-:W-:Y:S01]  /*03a0*/  IMAD.MOV.U32 R2, RZ, RZ, R8 ;  /* 0x000000ffff027224 */ /* 0x000fe200078e0008 */
[----:B------:R-:W-:Y:S01]  /*03b0*/  LOP3.LUT R11, R7, 0x7ff00000, RZ, 0xc0, !PT ;  /* 0x7ff00000070b7812 */ /* 0x000fe200078ec0ff */
[----:B------:R-:W-:Y:S01]  /*03c0*/  BSSY.RECONVERGENT B1, `(.L_x_57) ;  /* 0x0000051000017945 */ /* 0x000fe20003800200 */
[----:B------:R-:W-:-:S03]  /*03d0*/  LOP3.LUT R14, R9, 0x7ff00000, RZ, 0xc0, !PT ;  /* 0x7ff00000090e7812 */ /* 0x000fc600078ec0ff */
[----:B------:R-:W-:Y:S01]  /*03e0*/  @!P0 DMUL R2, R4, 8.98846567431157953865e+307 ;  /* 0x7fe0000004028828 */ /* 0x000fe20000000000 */
[----:B------:R-:W-:-:S03]  /*03f0*/  ISETP.GE.U32.AND P1, PT, R11, R14, PT ;  /* 0x0000000e0b00720c */ /* 0x000fc60003f26070 */
[----:B------:R-:W-:Y:S02]  /*0400*/  @!P2 LOP3.LUT R8, R5, 0x7ff00000, RZ, 0xc0, !PT ;  /* 0x7ff000000508a812 */ /* 0x000fe400078ec0ff */
[----:B------:R-:W0:Y:S02]  /*0410*/  MUFU.RCP64H R17, R3 ;  /* 0x0000000300117308 */ /* 0x000e240000001800 */
[----:B------:R-:W-:Y:S01]  /*0420*/  @!P2 ISETP.GE.U32.AND P3, PT, R11, R8, PT ;  /* 0x000000080b00a20c */ /* 0x000fe20003f66070 */
[----:B------:R-:W-:Y:S01]  /*0430*/  IMAD.MOV.U32 R8, RZ, RZ, R6 ;  /* 0x000000ffff087224 */ /* 0x000fe200078e0006 */
[----:B0-----:R-:W-:-:S08]  /*0440*/  DFMA R12, R16, -R2, 1 ;  /* 0x3ff00000100c742b */ /* 0x001fd00000000802 */
[----:B------:R-:W-:Y:S01]  /*0450*/  DFMA R18, R12, R12, R12 ;  /* 0x0000000c0c12722b */ /* 0x000fe2000000000c */
[----:B------:R-:W-:-:S05]  /*0460*/  IMAD.MOV.U32 R12, RZ, RZ, 0x1ca00000 ;  /* 0x1ca00000ff0c7424 */ /* 0x000fca00078e00ff */
[C---:B------:R-:W-:Y:S02]  /*0470*/  @!P2 SEL R13, R12.reuse, 0x63400000, !P3 ;  /* 0x634000000c0da807 */ /* 0x040fe40005800000 */
[----:B------:R-:W-:Y:S01]  /*0480*/  DFMA R16, R16, R18, R16 ;  /* 0x000000121010722b */ /* 0x000fe20000000010 */
[----:B------:R-:W-:Y:S01]  /*0490*/  SEL R9, R12, 0x63400000, !P1 ;  /* 0x634000000c097807 */ /* 0x000fe20004800000 */
[----:B------:R-:W-:Y:S01]  /*04a0*/  @!P2 IMAD.MOV.U32 R18, RZ, RZ, RZ ;  /* 0x000000ffff12a224 */ /* 0x000fe200078e00ff */
[--C-:B------:R-:W-:Y:S02]  /*04b0*/  @!P2 LOP3.LUT R13, R13, 0x80000000, R7.reuse, 0xf8, !PT ;  /* 0x800000000d0da812 */ /* 0x100fe400078ef807 */
[----:B------:R-:W-:Y:S02]  /*04c0*/  LOP3.LUT R9, R9, 0x800fffff, R7, 0xf8, !PT ;  /* 0x800fffff09097812 */ /* 0x000fe400078ef807 */
[----:B------:R-:W-:Y:S01]  /*04d0*/  @!P2 LOP3.LUT R19, R13, 0x100000, RZ, 0xfc, !PT ;  /* 0x001000000d13a812 */ /* 0x000fe200078efcff */
[----:B------:R-:W-:-:S05]  /*04e0*/  DFMA R20, R16, -R2, 1 ;  /* 0x3ff000001014742b */ /* 0x000fca0000000802 */
[----:B------:R-:W-:-:S03]  /*04f0*/  @!P2 DFMA R8, R8, 2, -R18 ;  /* 0x400000000808a82b */ /* 0x000fc60000000812 */
[----:B------:R-:W-:Y:S01]  /*0500*/  DFMA R16, R16, R20, R16 ;  /* 0x000000141010722b */ /* 0x000fe20000000010 */
[----:B------:R-:W-:Y:S02]  /*0510*/  IMAD.MOV.U32 R21, RZ, RZ, R11 ;  /* 0x000000ffff157224 */ /* 0x000fe400078e000b */
[----:B------:R-:W-:Y:S01]  /*0520*/  IMAD.MOV.U32 R20, RZ, RZ, R14 ;  /* 0x000000ffff147224 */ /* 0x000fe200078e000e */
[----:B------:R-:W-:-:S03]  /*0530*/  @!P0 LOP3.LUT R20, R3, 0x7ff00000, RZ, 0xc0, !PT ;  /* 0x7ff0000003148812 */ /* 0x000fc600078ec0ff */
[----:B------:R-:W-:Y:S01]  /*0540*/  @!P2 LOP3.LUT R21, R9, 0x7ff00000, RZ, 0xc0, !PT ;  /* 0x7ff000000915a812 */ /* 0x000fe200078ec0ff */
[----:B------:R-:W-:Y:S01]  /*0550*/  DMUL R18, R16, R8 ;  /* 0x0000000810127228 */ /* 0x000fe20000000000 */
[----:B------:R-:W-:-:S03]  /*0560*/  VIADD R22, R20, 0xffffffff ;  /* 0xffffffff14167836 */ /* 0x000fc60000000000 */
[----:B------:R-:W-:-:S04]  /*0570*/  VIADD R13, R21, 0xffffffff ;  /* 0xffffffff150d7836 */ /* 0x000fc80000000000 */
[----:B------:R-:W-:Y:S01]  /*0580*/  DFMA R14, R18, -R2, R8 ;  /* 0x80000002120e722b */ /* 0x000fe20000000008 */
[----:B------:R-:W-:-:S04]  /*0590*/  ISETP.GT.U32.AND P0, PT, R13, 0x7feffffe, PT ;  /* 0x7feffffe0d00780c */ /* 0x000fc80003f04070 */
[----:B------:R-:W-:-:S03]  /*05a0*/  ISETP.GT.U32.OR P0, PT, R22, 0x7feffffe, P0 ;  /* 0x7feffffe1600780c */ /* 0x000fc60000704470 */
[----:B------:R-:W-:-:S10]  /*05b0*/  DFMA R14, R16, R14, R18 ;  /* 0x0000000e100e722b */ /* 0x000fd40000000012 */
        /* <DEDUP_REMOVED lines=20> */
[----:B------:R-:W-:Y:S01]  /*0700*/  IMAD.MOV.U32 R2, RZ, RZ, RZ ;  /* 0x000000ffff027224 */ /* 0x000fe200078e00ff */
[----:B------:R-:W-:-:S05]  /*0710*/  IADD3 R11, PT, PT, -R11, -0x43300000, RZ ;  /* 0xbcd000000b0b7810 */ /* 0x000fca0007ffe1ff */
[----:B------:R-:W-:-:S03]  /*0720*/  DFMA R2, R12, -R2, R14 ;  /* 0x800000020c02722b */ /* 0x000fc6000000000e */
[----:B------:R-:W-:-:S07]  /*0730*/  LOP3.LUT R5, R7, R5, RZ, 0x3c, !PT ;  /* 0x0000000507057212 */ /* 0x000fce00078e3cff */
[----:B------:R-:W-:-:S04]  /*0740*/  FSETP.NEU.AND P0, PT, |R3|, R11, PT ;  /* 0x0000000b0300720b */ /* 0x000fc80003f0d200 */
[----:B------:R-:W-:Y:S02]  /*0750*/  FSEL R12, R6, R12, !P0 ;  /* 0x0000000c060c7208 */ /* 0x000fe40004000000 */
[----:B------:R-:W-:Y:S01]  /*0760*/  FSEL R13, R5, R13, !P0 ;  /* 0x0000000d050d7208 */ /* 0x000fe20004000000 */
[----:B------:R-:W-:Y:S06]  /*0770*/  BRA `(.L_x_59) ;  /* 0x0000000000547947 */ /* 0x000fec0003800000 */
.L_x_58:
        /* <DEDUP_REMOVED lines=16> */
.L_x_61:
[----:B------:R-:W-:Y:S01]  /*0880*/  LOP3.LUT R13, R5, 0x80000, RZ, 0xfc, !PT ;  /* 0x00080000050d7812 */ /* 0x000fe200078efcff */
[----:B------:R-:W-:Y:S01]  /*0890*/  IMAD.MOV.U32 R12, RZ, RZ, R4 ;  /* 0x000000ffff0c7224 */ /* 0x000fe200078e0004 */
[----:B------:R-:W-:Y:S06]  /*08a0*/  BRA `(.L_x_59) ;  /* 0x0000000000087947 */ /* 0x000fec0003800000 */
.L_x_60:
[----:B------:R-:W-:Y:S01]  /*08b0*/  LOP3.LUT R13, R7, 0x80000, RZ, 0xfc, !PT ;  /* 0x00080000070d7812 */ /* 0x000fe200078efcff */
[----:B------:R-:W-:-:S07]  /*08c0*/  IMAD.MOV.U32 R12, RZ, RZ, R6 ;  /* 0x000000ffff0c7224 */ /* 0x000fce00078e0006 */
.L_x_59:
[----:B------:R-:W-:Y:S05]  /*08d0*/  BSYNC.RECONVERGENT B1 ;  /* 0x0000000000017941 */ /* 0x000fea0003800200 */
.L_x_57:
[----:B------:R-:W-:Y:S02]  /*08e0*/  IMAD.MOV.U32 R11, RZ, RZ, 0x0 ;  /* 0x00000000ff0b7424 */ /* 0x000fe400078e00ff */
[----:B------:R-:W-:Y:S02]  /*08f0*/  IMAD.MOV.U32 R4, RZ, RZ, R12 ;  /* 0x000000ffff047224 */ /* 0x000fe400078e000c */
[----:B------:R-:W-:Y:S01]  /*0900*/  IMAD.MOV.U32 R5, RZ, RZ, R13 ;  /* 0x000000ffff057224 */ /* 0x000fe200078e000d */
[----:B------:R-:W-:Y:S06]  /*0910*/  RET.REL.NODEC R10 `(_Z24calc_singular_inv_kernelPdjjdP7double2) ;  /* 0xfffffff40ab87950 */ /* 0x000fec0003c3ffff */
.L_x_62:
        /* <DEDUP_REMOVED lines=14> */
.L_x_139:


//--------------------- .text._Z11conj_kernelPK7double2jjPS_ --------------------------
	.section	.text._Z11conj_kernelPK7double2jjPS_,"ax",@progbits
	.align	128
        .global         _Z11conj_kernelPK7double2jjPS_
        .type           _Z11conj_kernelPK7double2jjPS_,@function
        .size           _Z11conj_kernelPK7double2jjPS_,(.L_x_154 - _Z11conj_kernelPK7double2jjPS_)
        .other          _Z11conj_kernelPK7double2jjPS_,@"STO_CUDA_ENTRY STV_DEFAULT"
_Z11conj_kernelPK7double2jjPS_:
.text._Z11conj_kernelPK7double2jjPS_:
        /* <DEDUP_REMOVED lines=17> */
[----:B0-----:R-:W-:-:S05]  /*0110*/  IMAD.WIDE.U32 R2, R13, 0x10, R2 ;  /* 0x000000100d027825 */ /* 0x001fca00078e0002 */
[----:B-1----:R-:W3:Y:S02]  /*0120*/  LDG.E.128 R4, desc[UR4][R2.64] ;  /* 0x0000000402047981 */ /* 0x002ee4000c1e1d00 */
[----:B---3--:R-:W-:Y:S01]  /*0130*/  DADD R10, -RZ, -R6 ;  /* 0x00000000ff0a7229 */ /* 0x008fe20000000906 */
[----:B--2---:R-:W-:Y:S01]  /*0140*/  IMAD.WIDE.U32 R6, R13, 0x10, R8 ;  /* 0x000000100d067825 */ /* 0x004fe200078e0008 */
[----:B------:R-:W-:Y:S02]  /*0150*/  MOV R8, R4 ;  /* 0x0000000400087202 */ /* 0x000fe40000000f00 */
[----:B------:R-:W-:-:S05]  /*0160*/  MOV R9, R5 ;  /* 0x0000000500097202 */ /* 0x000fca0000000f00 */
[----:B------:R-:W-:Y:S01]  /*0170*/  STG.E.128 desc[UR4][R6.64], R8 ;  /* 0x0000000806007986 */ /* 0x000fe2000c101d04 */
[----:B------:R-:W-:Y:S05]  /*0180*/  EXIT ;  /* 0x000000000000794d */ /* 0x000fea0003800000 */
.L_x_63:
        /* <DEDUP_REMOVED lines=15> */
.L_x_154:


//--------------------- .text._Z10pow_kernelPKddjjPd --------------------------
	.section	.text._Z10pow_kernelPKddjjPd,"ax",@progbits
	.align	128
        .global         _Z10pow_kernelPKddjjPd
        .type           _Z10pow_kernelPKddjjPd,@function
        .size           _Z10pow_kernelPKddjjPd,(.L_x_140 - _Z10pow_kernelPKddjjPd)
        .other          _Z10pow_kernelPKddjjPd,@"STO_CUDA_ENTRY STV_DEFAULT"
_Z10pow_kernelPKddjjPd:
.text._Z10pow_kernelPKddjjPd:
        /* <DEDUP_REMOVED lines=19> */
[----:B------:R-:W-:Y:S01]  /*0130*/  BSSY.RECONVERGENT B0, `(.L_x_64) ;  /* 0x0000025000007945 */ /* 0x000fe20003800200 */
[----:B--2---:R-:W-:-:S04]  /*0140*/  SHF.R.U32.HI R0, RZ, 0x14, R9 ;  /* 0x00000014ff007819 */ /* 0x004fc80000011609 */
[----:B------:R-:W-:-:S05]  /*0150*/  LOP3.LUT R0, R0, 0x7ff, RZ, 0xc0, !PT ;  /* 0x000007ff00007812 */ /* 0x000fca00078ec0ff */
[----:B------:R-:W-:-:S05]  /*0160*/  VIADD R7, R0, 0xfffffc0c ;  /* 0xfffffc0c00077836 */ /* 0x000fca0000000000 */
[CC--:B------:R-:W-:Y:S02]  /*0170*/  SHF.L.U32 R0, R8.reuse, R7.reuse, RZ ;  /* 0x0000000708007219 */ /* 0x0c0fe400000006ff */
[----:B------:R-:W-:Y:S02]  /*0180*/  SHF.L.U64.HI R7, R8, R7, R9 ;  /* 0x0000000708077219 */ /* 0x000fe40000010209 */
[----:B------:R-:W-:-:S04]  /*0190*/  ISETP.NE.U32.AND P0, PT, R0, RZ, PT ;  /* 0x000000ff0000720c */ /* 0x000fc80003f05070 */
[----:B------:R-:W-:-:S04]  /*01a0*/  ISETP.NE.AND.EX P0, PT, R7, -0x80000000, PT, P0 ;  /* 0x800000000700780c */ /* 0x000fc80003f05300 */
[----:B------:R-:W-:Y:S01]  /*01b0*/  PLOP3.LUT P1, PT, P0, PT, PT, 0x8, 0x80 ;  /* 0x000000000080781c */ /* 0x000fe2000072e170 */
[----:B---3--:R-:W-:-:S06]  /*01c0*/  DSETP.NEU.AND P2, PT, R2, RZ, PT ;  /* 0x000000ff0200722a */ /* 0x008fcc0003f4d000 */
[----:B------:R-:W-:-:S08]  /*01d0*/  ISETP.GE.OR P3, PT, R9, RZ, P2 ;  /* 0x000000ff0900720c */ /* 0x000fd00001766670 */
[----:B------:R-:W0:Y:S01]  /*01e0*/  @!P2 LDC.64 R4, c[0x0][0x388] ;  /* 0x0000e200ff04ab82 */ /* 0x000e220000000a00 */
[----:B------:R-:W-:Y:S01]  /*01f0*/  @!P2 IMAD.MOV.U32 R6, RZ, RZ, RZ ;  /* 0x000000ffff06a224 */ /* 0x000fe200078e00ff */
[----:B0-----:R-:W-:-:S06]  /*0200*/  @!P2 DSETP.NEU.AND P1, PT, |R4|, 0.5, !P0 ;  /* 0x3fe000000400a42a */ /* 0x001fcc000472d200 */
[----:B------:R-:W-:-:S04]  /*0210*/  @!P2 SEL R7, R3, RZ, P1 ;  /* 0x000000ff0307a207 */ /* 0x000fc80000800000 */
[----:B------:R-:W-:Y:S01]  /*0220*/  @!P3 LOP3.LUT R7, R7, 0x7ff00000, RZ, 0xfc, !PT ;  /* 0x7ff000000707b812 */ /* 0x000fe200078efcff */
[----:B------:R-:W-:Y:S06]  /*0230*/  @!P2 BRA `(.L_x_65) ;  /* 0x000000000050a947 */ /* 0x000fec0003800000 */
[----:B------:R-:W-:Y:S01]  /*0240*/  DADD R4, -RZ, |R2| ;  /* 0x00000000ff047229 */ /* 0x000fe20000000502 */
[----:B------:R-:W-:Y:S01]  /*0250*/  BSSY.RECONVERGENT B1, `(.L_x_66) ;  /* 0x0000003000017945 */ /* 0x000fe20003800200 */
[----:B------:R-:W-:-:S09]  /*0260*/  MOV R0, 0x280 ;  /* 0x0000028000007802 */ /* 0x000fd20000000f00 */
[----:B------:R-:W-:Y:S05]  /*0270*/  CALL.REL.NOINC `($_Z10pow_kernelPKddjjPd$__internal_accurate_pow) ;  /* 0x0000000000ec7944 */ /* 0x000fea0003c00000 */
[----:B------:R-:W-:Y:S05]  /*0280*/  BSYNC.RECONVERGENT B1 ;  /* 0x0000000000017941 */ /* 0x000fea0003800200 */
.L_x_66:
[----:B------:R-:W0:Y:S01]  /*0290*/  LDCU.64 UR4, c[0x0][0x388] ;  /* 0x00007100ff0477ac */ /* 0x000e220008000a00 */
[----:B------:R-:W-:Y:S01]  /*02a0*/  IMAD.MOV.U32 R8, RZ, RZ, R11 ;  /* 0x000000ffff087224 */ /* 0x000fe200078e000b */
[----:B------:R-:W-:Y:S01]  /*02b0*/  ISETP.GE.AND P2, PT, R3, RZ, PT ;  /* 0x000000ff0300720c */ /* 0x000fe20003f46270 */
[----:B------:R-:W-:-:S06]  /*02c0*/  IMAD.MOV.U32 R9, RZ, RZ, R12 ;  /* 0x000000ffff097224 */ /* 0x000fcc00078e000c */
[----:B------:R-:W-:Y:S01]  /*02d0*/  DADD R8, -RZ, -R8 ;  /* 0x00000000ff087229 */ /* 0x000fe20000000908 */
[----:B0-----:R-:W-:Y:S02]  /*02e0*/  IMAD.U32 R4, RZ, RZ, UR4 ;  /* 0x00000004ff047e24 */ /* 0x001fe4000f8e00ff */
[----:B------:R-:W-:-:S04]  /*02f0*/  IMAD.U32 R5, RZ, RZ, UR5 ;  /* 0x00000005ff057e24 */ /* 0x000fc8000f8e00ff */
[----:B------:R-:W0:Y:S02]  /*0300*/  FRND.F64.TRUNC R6, R4 ;  /* 0x0000000400067313 */ /* 0x000e24000030d800 */
[----:B0-----:R-:W-:Y:S01]  /*0310*/  DSETP.NEU.AND P0, PT, R6, R4, PT ;  /* 0x000000040600722a */ /* 0x001fe20003f0d000 */
[-C--:B------:R-:W-:Y:S02]  /*0320*/  FSEL R6, R8, R11.reuse, P1 ;  /* 0x0000000b08067208 */ /* 0x080fe40000800000 */
[-C--:B------:R-:W-:Y:S02]  /*0330*/  FSEL R7, R9, R12.reuse, P1 ;  /* 0x0000000c09077208 */ /* 0x080fe40000800000 */
[----:B------:R-:W-:Y:S02]  /*0340*/  FSEL R6, R6, R11, !P2 ;  /* 0x0000000b06067208 */ /* 0x000fe40005000000 */
[----:B------:R-:W-:-:S07]  /*0350*/  FSEL R7, R7, R12, !P2 ;  /* 0x0000000c07077208 */ /* 0x000fce0005000000 */
[----:B------:R-:W-:Y:S02]  /*0360*/  @P0 FSEL R6, R6, RZ, P2 ;  /* 0x000000ff06060208 */ /* 0x000fe40001000000 */
[----:B------:R-:W-:-:S07]  /*0370*/  @P0 FSEL R7, R7, -QNAN , P2 ;  /* 0xfff8000007070808 */ /* 0x000fce0001000000 */
.L_x_65:
[----:B------:R-:W-:Y:S05]  /*0380*/  BSYNC.RECONVERGENT B0 ;  /* 0x0000000000007941 */ /* 0x000fea0003800200 */
.L_x_64:
[----:B------:R-:W-:Y:S01]  /*0390*/  DADD R8, R2, R4 ;  /* 0x0000000002087229 */ /* 0x000fe20000000004 */
[----:B------:R-:W-:Y:S09]  /*03a0*/  BSSY.RECONVERGENT B0, `(.L_x_67) ;  /* 0x000001e000007945 */ /* 0x000ff20003800200 */
[----:B------:R-:W-:-:S04]  /*03b0*/  LOP3.LUT R8, R9, 0x7ff00000, RZ, 0xc0, !PT ;  /* 0x7ff0000009087812 */ /* 0x000fc800078ec0ff */
[----:B------:R-:W-:-:S13]  /*03c0*/  ISETP.NE.AND P0, PT, R8, 0x7ff00000, PT ;  /* 0x7ff000000800780c */ /* 0x000fda0003f05270 */
[----:B------:R-:W-:Y:S05]  /*03d0*/  @P0 BRA `(.L_x_68) ;  /* 0x0000000000680947 */ /* 0x000fea0003800000 */
[----:B------:R-:W-:-:S14]  /*03e0*/  DSETP.NAN.AND P0, PT, R2, R4, PT ;  /* 0x000000040200722a */ /* 0x000fdc0003f08000 */
[----:B------:R-:W-:Y:S01]  /*03f0*/  @P0 DADD R6, R2, R4 ;  /* 0x0000000002060229 */ /* 0x000fe20000000004 */
[----:B------:R-:W-:Y:S10]  /*0400*/  @P0 BRA `(.L_x_68) ;  /* 0x00000000005c0947 */ /* 0x000ff40003800000 */
[----:B------:R-:W-:-:S14]  /*0410*/  DSETP.NEU.AND P0, PT, |R4|, +INF , PT ;  /* 0x7ff000000400742a */ /* 0x000fdc0003f0d200 */
[----:B------:R-:W-:Y:S05]  /*0420*/  @P0 BRA `(.L_x_69) ;  /* 0x0000000000240947 */ /* 0x000fea0003800000 */
[----:B------:R-:W0:Y:S01]  /*0430*/  LDCU UR4, c[0x0][0x38c] ;  /* 0x00007180ff0477ac */ /* 0x000e220008000800 */
[----:B------:R-:W-:-:S06]  /*0440*/  DSETP.GT.AND P0, PT, |R2|, 1, PT ;  /* 0x3ff000000200742a */ /* 0x000fcc0003f04200 */
[----:B------:R-:W-:Y:S01]  /*0450*/  SEL R6, RZ, 0x7ff00000, !P0 ;  /* 0x7ff00000ff067807 */ /* 0x000fe20004000000 */
[----:B------:R-:W-:Y:S01]  /*0460*/  DSETP.NEU.AND P0, PT, R2, -1, PT ;  /* 0xbff000000200742a */ /* 0x000fe20003f0d000 */
[----:B0-----:R-:W-:-:S13]  /*0470*/  ISETP.LE.AND P1, PT, RZ, UR4, PT ;  /* 0x00000004ff007c0c */ /* 0x001fda000bf23270 */
[----:B------:R-:W-:-:S04]  /*0480*/  @!P1 LOP3.LUT R6, R6, 0x7ff00000, RZ, 0x3c, !PT ;  /* 0x7ff0000006069812 */ /* 0x000fc800078e3cff */
[----:B------:R-:W-:Y:S01]  /*0490*/  SEL R7, R6, 0x3ff00000, P0 ;  /* 0x3ff0000006077807 */ /* 0x000fe20000000000 */
[----:B------:R-:W-:Y:S01]  /*04a0*/  IMAD.MOV.U32 R6, RZ, RZ, RZ ;  /* 0x000000ffff067224 */ /* 0x000fe200078e00ff */
[----:B------:R-:W-:Y:S06]  /*04b0*/  BRA `(.L_x_68) ;  /* 0x0000000000307947 */ /* 0x000fec0003800000 */
.L_x_69:
[----:B------:R-:W-:-:S14]  /*04c0*/  DSETP.NEU.AND P0, PT, |R2|, +INF , PT ;  /* 0x7ff000000200742a */ /* 0x000fdc0003f0d200 */
[----:B------:R-:W-:Y:S05]  /*04d0*/  @P0 BRA `(.L_x_68) ;  /* 0x0000000000280947 */ /* 0x000fea0003800000 */
[----:B------:R-:W0:Y:S01]  /*04e0*/  LDC R0, c[0x0][0x38c] ;  /* 0x0000e300ff007b82 */ /* 0x000e220000000800 */
[----:B------:R-:W-:Y:S01]  /*04f0*/  ISETP.GE.AND P2, PT, R3, RZ, PT ;  /* 0x000000ff0300720c */ /* 0x000fe20003f46270 */
[----:B------:R-:W-:Y:S01]  /*0500*/  IMAD.MOV.U32 R6, RZ, RZ, RZ ;  /* 0x000000ffff067224 */ /* 0x000fe200078e00ff */
[C---:B0-----:R-:W-:Y:S02]  /*0510*/  ISETP.GE.AND P0, PT, R0.reuse, RZ, PT ;  /* 0x000000ff0000720c */ /* 0x041fe40003f06270 */
[----:B------:R-:W-:Y:S02]  /*0520*/  LOP3.LUT R0, R0, 0x7fffffff, RZ, 0xc0, !PT ;  /* 0x7fffffff00007812 */ /* 0x000fe400078ec0ff */
[----:B------:R-:W-:Y:S02]  /*0530*/  SEL R7, RZ, 0x7ff00000, !P0 ;  /* 0x7ff00000ff077807 */ /* 0x000fe40004000000 */
[----:B------:R-:W-:-:S03]  /*0540*/  ISETP.NE.AND P0, PT, R0, 0x3fe00000, PT ;  /* 0x3fe000000000780c */ /* 0x000fc60003f05270 */
[----:B------:R-:W-:-:S05]  /*0550*/  VIADD R0, R7, 0x80000000 ;  /* 0x8000000007007836 */ /* 0x000fca0000000000 */
[----:B------:R-:W-:-:S04]  /*0560*/  SEL R0, R0, R7, P0 ;  /* 0x0000000700007207 */ /* 0x000fc80000000000 */
[----:B------:R-:W-:-:S07]  /*0570*/  @!P2 SEL R7, R0, R7, P1 ;  /* 0x000000070007a207 */ /* 0x000fce0000800000 */
.L_x_68:
[----:B------:R-:W-:Y:S05]  /*0580*/  BSYNC.RECONVERGENT B0 ;  /* 0x0000000000007941 */ /* 0x000fea0003800200 */
.L_x_67:
[----:B------:R-:W0:Y:S01]  /*0590*/  LDC.64 R8, c[0x0][0x398] ;  /* 0x0000e600ff087b82 */ /* 0x000e220000000a00 */
[----:B------:R-:W-:Y:S02]  /*05a0*/  DSETP.NEU.AND P0, PT, R2, 1, PT ;  /* 0x3ff000000200742a */ /* 0x000fe40003f0d000 */
[----:B------:R-:W-:-:S04]  /*05b0*/  DSETP.NEU.AND P1, PT, R4, RZ, PT ;  /* 0x000000ff0400722a */ /* 0x000fc80003f2d000 */
[----:B------:R-:W-:Y:S02]  /*05c0*/  FSEL R2, R6, RZ, P0 ;  /* 0x000000ff06027208 */ /* 0x000fe40000000000 */
[----:B------:R-:W-:Y:S02]  /*05d0*/  FSEL R6, R7, 1.875, P0 ;  /* 0x3ff0000007067808 */ /* 0x000fe40000000000 */
[----:B------:R-:W-:Y:S02]  /*05e0*/  FSEL R2, R2, RZ, P1 ;  /* 0x000000ff02027208 */ /* 0x000fe40000800000 */
[----:B------:R-:W-:Y:S01]  /*05f0*/  FSEL R3, R6, 1.875, P1 ;  /* 0x3ff0000006037808 */ /* 0x000fe20000800000 */
[----:B0-----:R-:W-:-:S05]  /*0600*/  IMAD.WIDE.U32 R10, R10, 0x8, R8 ;  /* 0x000000080a0a7825 */ /* 0x001fca00078e0008 */
[----:B------:R-:W-:Y:S01]  /*0610*/  STG.E.64 desc[UR8][R10.64], R2 ;  /* 0x000000020a007986 */ /* 0x000fe2000c101b08 */
[----:B------:R-:W-:Y:S05]  /*0620*/  EXIT ;  /* 0x000000000000794d */ /* 0x000fea0003800000 */
        .type           $_Z10pow_kernelPKddjjPd$__internal_accurate_pow,@function
        .size           $_Z10pow_kernelPKddjjPd$__internal_accurate_pow,(.L_x_140 - $_Z10pow_kernelPKddjjPd$__internal_accurate_pow)
$_Z10pow_kernelPKddjjPd$__internal_accurate_pow:
[----:B------:R-:W-:Y:S01]  /*0630*/  ISETP.GT.U32.AND P0, PT, R5, 0xfffff, PT ;  /* 0x000fffff0500780c */ /* 0x000fe20003f04070 */
[----:B------:R-:W-:Y:S01]  /*0640*/  IMAD.MOV.U32 R6, RZ, RZ, R5 ;  /* 0x000000ffff067224 */ /* 0x000fe200078e0005 */
[----:B------:R-:W-:Y:S01]  /*0650*/  UMOV UR4, 0x7d2cafe2 ;  /* 0x7d2cafe200047882 */ /* 0x000fe20000000000 */
[----:B------:R-:W-:Y:S01]  /*0660*/  IMAD.MOV.U32 R14, RZ, RZ, RZ ;  /* 0x000000ffff0e7224 */ /* 0x000fe200078e00ff */
[----:B------:R-:W-:Y:S01]  /*0670*/  UMOV UR5, 0x3eb0f5ff ;  /* 0x3eb0f5ff00057882 */ /* 0x000fe20000000000 */
[----:B------:R-:W-:Y:S01]  /*0680*/  IMAD.MOV.U32 R18, RZ, RZ, 0x41ad3b5a ;  /* 0x41ad3b5aff127424 */ /* 0x000fe200078e00ff */
[----:B------:R-:W-:Y:S01]  /*0690*/  UMOV UR10, 0xfefa39ef ;  /* 0xfefa39ef000a7882 */ /* 0x000fe20000000000 */
[----:B------:R-:W-:Y:S01]  /*06a0*/  IMAD.MOV.U32 R19, RZ, RZ, 0x3ed0f5d2 ;  /* 0x3ed0f5d2ff137424 */ /* 0x000fe200078e00ff */
[----:B------:R-:W-:Y:S01]  /*06b0*/  UMOV UR11, 0x3fe62e42 ;  /* 0x3fe62e42000b7882 */ /* 0x000fe20000000000 */
[----:B------:R-:W-:Y:S01]  /*06c0*/  UMOV UR12, 0x3b39803f ;  /* 0x3b39803f000c7882 */ /* 0x000fe20000000000 */
[----:B------:R-:W-:-:S03]  /*06d0*/  UMOV UR13, 0x3c7abc9e ;  /* 0x3c7abc9e000d7882 */ /* 0x000fc60000000000 */
[----:B------:R-:W-:-:S10]  /*06e0*/  @!P0 DMUL R22, R4, 1.80143985094819840000e+16 ;  /* 0x4350000004168828 */ /* 0x000fd40000000000 */
[----:B------:R-:W-:Y:S02]  /*06f0*/  @!P0 IMAD.MOV.U32 R6, RZ, RZ, R23 ;  /* 0x000000ffff068224 */ /* 0x000fe400078e0017 */
[----:B------:R-:W-:-:S03]  /*0700*/  @!P0 IMAD.MOV.U32 R4, RZ, RZ, R22 ;  /* 0x000000ffff048224 */ /* 0x000fc600078e0016 */
[----:B------:R-:W-:Y:S01]  /*0710*/  LOP3.LUT R6, R6, 0x800fffff, RZ, 0xc0, !PT ;  /* 0x800fffff06067812 */ /* 0x000fe200078ec0ff */
[----:B------:R-:W-:Y:S01]  /*0720*/  IMAD.MOV.U32 R12, RZ, RZ, R4 ;  /* 0x000000ffff0c7224 */ /* 0x000fe200078e0004 */
[----:B------:R-:W-:Y:S02]  /*0730*/  SHF.R.U32.HI R4, RZ, 0x14, R5 ;  /* 0x00000014ff047819 */ /* 0x000fe40000011605 */
[----:B------:R-:W-:Y:S02]  /*0740*/  LOP3.LUT R13, R6, 0x3ff00000, RZ, 0xfc, !PT ;  /* 0x3ff00000060d7812 */ /* 0x000fe400078efcff */
[----:B------:R-:W-:Y:S02]  /*0750*/  @!P0 LEA.HI R4, R23, 0xffffffca, RZ, 0xc ;  /* 0xffffffca17048811 */ /* 0x000fe400078f60ff */
[----:B------:R-:W-:-:S03]  /*0760*/  ISETP.GE.U32.AND P2, PT, R13, 0x3ff6a09f, PT ;  /* 0x3ff6a09f0d00780c */ /* 0x000fc60003f46070 */
[----:B------:R-:W-:-:S10]  /*0770*/  VIADD R5, R4, 0xfffffc01 ;  /* 0xfffffc0104057836 */ /* 0x000fd40000000000 */
[----:B------:R-:W-:Y:S02]  /*0780*/  @P2 VIADD R7, R13, 0xfff00000 ;  /* 0xfff000000d072836 */ /* 0x000fe40000000000 */
[----:B------:R-:W-:Y:S02]  /*0790*/  @P2 VIADD R5, R4, 0xfffffc02 ;  /* 0xfffffc0204052836 */ /* 0x000fe40000000000 */
[----:B------:R-:W-:-:S03]  /*07a0*/  @P2 IMAD.MOV.U32 R13, RZ, RZ, R7 ;  /* 0x000000ffff0d2224 */ /* 0x000fc600078e0007 */
[----:B------:R-:W-:Y:S01]  /*07b0*/  LOP3.LUT R4, R5, 0x80000000, RZ, 0x3c, !PT ;  /* 0x8000000005047812 */ /* 0x000fe200078e3cff */
[----:B------:R-:W-:Y:S02]  /*07c0*/  IMAD.MOV.U32 R5, RZ, RZ, 0x43300000 ;  /* 0x43300000ff057424 */ /* 0x000fe400078e00ff */
[C---:B------:R-:W-:Y:S02]  /*07d0*/  DADD R8, R12.reuse, 1 ;  /* 0x3ff000000c087429 */ /* 0x040fe40000000000 */
[----:B------:R-:W-:-:S04]  /*07e0*/  DADD R12, R12, -1 ;  /* 0xbff000000c0c7429 */ /* 0x000fc80000000000 */
[----:B------:R-:W0:Y:S02]  /*07f0*/  MUFU.RCP64H R15, R9 ;  /* 0x00000009000f7308 */ /* 0x000e240000001800 */
[----:B0-----:R-:W-:-:S08]  /*0800*/  DFMA R6, -R8, R14, 1 ;  /* 0x3ff000000806742b */ /* 0x001fd0000000010e */
[----:B------:R-:W-:-:S08]  /*0810*/  DFMA R6, R6, R6, R6 ;  /* 0x000000060606722b */ /* 0x000fd00000000006 */
[----:B------:R-:W-:-:S08]  /*0820*/  DFMA R14, R14, R6, R14 ;  /* 0x000000060e0e722b */ /* 0x000fd0000000000e */
[----:B------:R-:W-:-:S08]  /*0830*/  DMUL R6, R12, R14 ;  /* 0x0000000e0c067228 */ /* 0x000fd00000000000 */
[----:B------:R-:W-:-:S08]  /*0840*/  DFMA R6, R12, R14, R6 ;  /* 0x0000000e0c06722b */ /* 0x000fd00000000006 */
[----:B------:R-:W-:Y:S02]  /*0850*/  DMUL R16, R6, R6 ;  /* 0x0000000606107228 */ /* 0x000fe40000000000 */
[----:B------:R-:W-:-:S06]  /*0860*/  DADD R20, R12, -R6 ;  /* 0x000000000c147229 */ /* 0x000fcc0000000806 */
[----:B------:R-:W-:Y:S01]  /*0870*/  DFMA R8, R16, UR4, R18 ;  /* 0x0000000410087c2b */ /* 0x000fe20008000012 */
[----:B------:R-:W-:Y:S01]  /*0880*/  UMOV UR4, 0x75488a3f ;  /* 0x75488a3f00047882 */ /* 0x000fe20000000000 */
[----:B------:R-:W-:Y:S01]  /*0890*/  UMOV UR5, 0x3ef3b20a ;  /* 0x3ef3b20a00057882 */ /* 0x000fe20000000000 */
[----:B------:R-:W-:-:S05]  /*08a0*/  DADD R20, R20, R20 ;  /* 0x0000000014147229 */ /* 0x000fca0000000014 */
[----:B------:R-:W-:Y:S01]  /*08b0*/  DFMA R8, R16, R8, UR4 ;  /* 0x0000000410087e2b */ /* 0x000fe20008000008 */
[----:B------:R-:W-:Y:S01]  /*08c0*/  UMOV UR4, 0xe4faecd5 ;  /* 0xe4faecd500047882 */ /* 0x000fe20000000000 */
[----:B------:R-:W-:Y:S01]  /*08d0*/  UMOV UR5, 0x3f1745cd ;  /* 0x3f1745cd00057882 */ /* 0x000fe20000000000 */
[-C--:B------:R-:W-:Y:S02]  /*08e0*/  DFMA R20, R12, -R6.reuse, R20 ;  /* 0x800000060c14722b */ /* 0x080fe40000000014 */
[----:B------:R-:W-:-:S03]  /*08f0*/  DMUL R12, R6, R6 ;  /* 0x00000006060c7228 */ /* 0x000fc60000000000 */
[----:B------:R-:W-:Y:S01]  /*0900*/  DFMA R8, R16, R8, UR4 ;  /* 0x0000000410087e2b */ /* 0x000fe20008000008 */
[----:B------:R-:W-:Y:S01]  /*0910*/  UMOV UR4, 0x258a578b ;  /* 0x258a578b00047882 */ /* 0x000fe20000000000 */
[----:B------:R-:W-:Y:S01]  /*0920*/  UMOV UR5, 0x3f3c71c7 ;  /* 0x3f3c71c700057882 */ /* 0x000fe20000000000 */
[----:B------:R-:W-:-:S05]  /*0930*/  DMUL R14, R14, R20 ;  /* 0x000000140e0e7228 */ /* 0x000fca0000000000 */
        /* <DEDUP_REMOVED lines=10> */
[----:B------:R-:W-:Y:S01]  /*09e0*/  DADD R24, -R8, UR4 ;  /* 0x0000000408187e29 */ /* 0x000fe20008000100 */
[----:B------:R-:W-:Y:S01]  /*09f0*/  UMOV UR4, 0xb9e7b0 ;  /* 0x00b9e7b000047882 */ /* 0x000fe20000000000 */
[----:B------:R-:W-:-:S06]  /*0a00*/  UMOV UR5, 0x3c46a4cb ;  /* 0x3c46a4cb00057882 */ /* 0x000fcc0000000000 */
[----:B------:R-:W-:Y:S02]  /*0a10*/  DFMA R20, R16, R18, R24 ;  /* 0x000000121014722b */ /* 0x000fe40000000018 */
[C---:B------:R-:W-:Y:S01]  /*0a20*/  DMUL R16, R6.reuse, R12 ;  /* 0x0000000c06107228 */ /* 0x040fe20000000000 */
[----:B------:R-:W-:Y:S01]  /*0a30*/  VIADD R19, R15, 0x100000 ;  /* 0x001000000f137836 */ /* 0x000fe20000000000 */
[----:B------:R-:W-:Y:S01]  /*0a40*/  DFMA R24, R6, R6, -R12 ;  /* 0x000000060618722b */ /* 0x000fe2000000080c */
[----:B------:R-:W-:-:S03]  /*0a50*/  IMAD.MOV.U32 R18, RZ, RZ, R14 ;  /* 0x000000ffff127224 */ /* 0x000fc600078e000e */
[----:B------:R-:W-:Y:S01]  /*0a60*/  DADD R20, R20, -UR4 ;  /* 0x8000000414147e29 */ /* 0x000fe20008000000 */
[----:B------:R-:W-:Y:S01]  /*0a70*/  UMOV UR4, 0x80000000 ;  /* 0x8000000000047882 */ /* 0x000fe20000000000 */
[C---:B------:R-:W-:Y:S01]  /*0a80*/  DFMA R26, R6.reuse, R12, -R16 ;  /* 0x0000000c061a722b */ /* 0x040fe20000000810 */
[----:B------:R-:W-:Y:S01]  /*0a90*/  UMOV UR5, 0x43300000 ;  /* 0x4330000000057882 */ /* 0x000fe20000000000 */
[----:B------:R-:W-:-:S04]  /*0aa0*/  DFMA R24, R6, R18, R24 ;  /* 0x000000120618722b */ /* 0x000fc80000000018 */
[----:B------:R-:W-:Y:S02]  /*0ab0*/  DADD R18, R8, R20 ;  /* 0x0000000008127229 */ /* 0x000fe40000000014 */
[----:B------:R-:W-:-:S06]  /*0ac0*/  DFMA R26, R14, R12, R26 ;  /* 0x0000000c0e1a722b */ /* 0x000fcc000000001a */
[----:B------:R-:W-:Y:S02]  /*0ad0*/  DMUL R12, R18, R16 ;  /* 0x00000010120c7228 */ /* 0x000fe40000000000 */
[----:B------:R-:W-:Y:S02]  /*0ae0*/  DFMA R24, R6, R24, R26 ;  /* 0x000000180618722b */ /* 0x000fe4000000001a */
[----:B------:R-:W-:-:S04]  /*0af0*/  DADD R26, R8, -R18 ;  /* 0x00000000081a7229 */ /* 0x000fc80000000812 */
[----:B------:R-:W-:-:S04]  /*0b00*/  DFMA R8, R18, R16, -R12 ;  /* 0x000000101208722b */ /* 0x000fc8000000080c */
[----:B------:R-:W-:-:S04]  /*0b10*/  DADD R26, R20, R26 ;  /* 0x00000000141a7229 */ /* 0x000fc8000000001a */
[----:B------:R-:W-:-:S08]  /*0b20*/  DFMA R8, R18, R24, R8 ;  /* 0x000000181208722b */ /* 0x000fd00000000008 */
[----:B------:R-:W-:-:S08]  /*0b30*/  DFMA R26, R26, R16, R8 ;  /* 0x000000101a1a722b */ /* 0x000fd00000000008 */
[----:B------:R-:W-:-:S08]  /*0b40*/  DADD R16, R12, R26 ;  /* 0x000000000c107229 */ /* 0x000fd0000000001a */
[--C-:B------:R-:W-:Y:S02]  /*0b50*/  DADD R8, R6, R16.reuse ;  /* 0x0000000006087229 */ /* 0x100fe40000000010 */
[----:B------:R-:W-:-:S06]  /*0b60*/  DADD R12, R12, -R16 ;  /* 0x000000000c0c7229 */ /* 0x000fcc0000000810 */
[----:B------:R-:W-:Y:S02]  /*0b70*/  DADD R6, R6, -R8 ;  /* 0x0000000006067229 */ /* 0x000fe40000000808 */
[----:B------:R-:W-:-:S06]  /*0b80*/  DADD R12, R26, R12 ;  /* 0x000000001a0c7229 */ /* 0x000fcc000000000c */
[----:B------:R-:W-:-:S08]  /*0b90*/  DADD R6, R16, R6 ;  /* 0x0000000010067229 */ /* 0x000fd00000000006 */
[----:B------:R-:W-:-:S08]  /*0ba0*/  DADD R6, R12, R6 ;  /* 0x000000000c067229 */ /* 0x000fd00000000006 */
[----:B------:R-:W-:Y:S02]  /*0bb0*/  DADD R6, R14, R6 ;  /* 0x000000000e067229 */ /* 0x000fe40000000006 */
[----:B------:R-:W-:Y:S01]  /*0bc0*/  DADD R14, R4, -UR4 ;  /* 0x80000004040e7e29 */ /* 0x000fe20008000000 */
[----:B------:R-:W-:Y:S01]  /*0bd0*/  UMOV UR4, 0xfefa39ef ;  /* 0xfefa39ef00047882 */ /* 0x000fe20000000000 */
[----:B------:R-:W-:-:S04]  /*0be0*/  UMOV UR5, 0x3fe62e42 ;  /* 0x3fe62e4200057882 */ /* 0x000fc80000000000 */
[----:B------:R-:W-:-:S08]  /*0bf0*/  DADD R12, R8, R6 ;  /* 0x00000000080c7229 */ /* 0x000fd00000000006 */
[--C-:B------:R-:W-:Y:S01]  /*0c00*/  DFMA R4, R14, UR4, R12.reuse ;  /* 0x000000040e047c2b */ /* 0x100fe2000800000c */
[----:B------:R-:W0:Y:S01]  /*0c10*/  LDCU.64 UR4, c[0x0][0x388] ;  /* 0x00007100ff0477ac */ /* 0x000e220008000a00 */
[----:B------:R-:W-:-:S06]  /*0c20*/  DADD R8, R8, -R12 ;  /* 0x0000000008087229 */ /* 0x000fcc000000080c */
[----:B------:R-:W-:Y:S02]  /*0c30*/  DFMA R16, R14, -UR10, R4 ;  /* 0x8000000a0e107c2b */ /* 0x000fe40008000004 */
[----:B------:R-:W-:-:S06]  /*0c40*/  DADD R8, R6, R8 ;  /* 0x0000000006087229 */ /* 0x000fcc0000000008 */
[----:B------:R-:W-:Y:S01]  /*0c50*/  DADD R16, -R12, R16 ;  /* 0x000000000c107229 */ /* 0x000fe20000000110 */
[----:B0-----:R-:W-:-:S04]  /*0c60*/  USHF.L.U32 UR6, UR5, 0x1, URZ ;  /* 0x0000000105067899 */ /* 0x001fc800080006ff */
[----:B------:R-:W-:-:S03]  /*0c70*/  UISETP.GT.U32.AND UP0, UPT, UR6, -0x2000001, UPT ;  /* 0xfdffffff0600788c */ /* 0x000fc6000bf04070 */
[----:B------:R-:W-:-:S08]  /*0c80*/  DADD R8, R8, -R16 ;  /* 0x0000000008087229 */ /* 0x000fd00000000810 */
[----:B------:R-:W-:Y:S01]  /*0c90*/  DFMA R8, R14, UR12, R8 ;  /* 0x0000000c0e087c2b */ /* 0x000fe20008000008 */
[----:B------:R-:W-:-:S07]  /*0ca0*/  @UP0 ULOP3.LUT UR5, UR5, 0xff0fffff, URZ, 0xc0, !UPT ;  /* 0xff0fffff05050892 */ /* 0x000fce000f8ec0ff */
[----:B------:R-:W-:-:S08]  /*0cb0*/  DADD R6, R4, R8 ;  /* 0x0000000004067229 */ /* 0x000fd00000000008 */
[----:B------:R-:W-:Y:S02]  /*0cc0*/  DADD R12, R4, -R6 ;  /* 0x00000000040c7229 */ /* 0x000fe40000000806 */
[----:B------:R-:W-:-:S06]  /*0cd0*/  DMUL R4, R6, UR4 ;  /* 0x0000000406047c28 */ /* 0x000fcc0008000000 */
[----:B------:R-:W-:Y:S02]  /*0ce0*/  DADD R12, R8, R12 ;  /* 0x00000000080c7229 */ /* 0x000fe4000000000c */
[----:B------:R-:W-:Y:S01]  /*0cf0*/  DFMA R6, R6, UR4, -R4 ;  /* 0x0000000406067c2b */ /* 0x000fe20008000804 */
[----:B------:R-:W-:Y:S02]  /*0d00*/  IMAD.MOV.U32 R8, RZ, RZ, 0x652b82fe ;  /* 0x652b82feff087424 */ /* 0x000fe400078e00ff */
[----:B------:R-:W-:-:S05]  /*0d10*/  IMAD.MOV.U32 R9, RZ, RZ, 0x3ff71547 ;  /* 0x3ff71547ff097424 */ /* 0x000fca00078e00ff */
[----:B------:R-:W-:Y:S01]  /*0d20*/  DFMA R12, R12, UR4, R6 ;  /* 0x000000040c0c7c2b */ /* 0x000fe20008000006 */
[----:B------:R-:W-:Y:S01]  /*0d30*/  UMOV UR4, 0x3b39803f ;  /* 0x3b39803f00047882 */ /* 0x000fe20000000000 */
[----:B------:R-:W-:-:S06]  /*0d40*/  UMOV UR5, 0x3c7abc9e ;  /* 0x3c7abc9e00057882 */ /* 0x000fcc0000000000 */
[----:B------:R-:W-:-:S08]  /*0d50*/  DADD R6, R4, R12 ;  /* 0x0000000004067229 */ /* 0x000fd0000000000c */
[----:B------:R-:W-:Y:S02]  /*0d60*/  DFMA R8, R6, R8, 6.75539944105574400000e+15 ;  /* 0x433800000608742b */ /* 0x000fe40000000008 */
[----:B------:R-:W-:Y:S01]  /*0d70*/  FSETP.GEU.AND P0, PT, |R7|, 4.1917929649353027344, PT ;  /* 0x4086232b0700780b */ /* 0x000fe20003f0e200 */
[----:B------:R-:W-:-:S05]  /*0d80*/  DADD R4, R4, -R6 ;  /* 0x0000000004047229 */ /* 0x000fca0000000806 */
[----:B------:R-:W-:-:S03]  /*0d90*/  DADD R14, R8, -6.75539944105574400000e+15 ;  /* 0xc3380000080e7429 */ /* 0x000fc60000000000 */
[----:B------:R-:W-:-:S05]  /*0da0*/  DADD R12, R12, R4 ;  /* 0x000000000c0c7229 */ /* 0x000fca0000000004 */
[----:B------:R-:W-:-:S08]  /*0db0*/  DFMA R16, R14, -UR10, R6 ;  /* 0x8000000a0e107c2b */ /* 0x000fd00008000006 */
        /* <DEDUP_REMOVED lines=47> */
.L_x_70:
[----:B------:R-:W-:Y:S02]  /*10b0*/  DFMA R6, R12, R4, R4 ;  /* 0x000000040c06722b */ /* 0x000fe40000000004 */
[----:B------:R-:W-:-:S08]  /*10c0*/  DSETP.NEU.AND P0, PT, |R4|, +INF , PT ;  /* 0x7ff000000400742a */ /* 0x000fd00003f0d200 */
[----:B------:R-:W-:Y:S01]  /*10d0*/  FSEL R11, R4, R6, !P0 ;  /* 0x00000006040b7208 */ /* 0x000fe20004000000 */
[----:B------:R-:W-:Y:S01]  /*10e0*/  IMAD.MOV.U32 R4, RZ, RZ, R0 ;  /* 0x000000ffff047224 */ /* 0x000fe200078e0000 */
[----:B------:R-:W-:Y:S01]  /*10f0*/  FSEL R12, R5, R7, !P0 ;  /* 0x00000007050c7208 */ /* 0x000fe20004000000 */
[----:B------:R-:W-:-:S04]  /*1100*/  IMAD.MOV.U32 R5, RZ, RZ, 0x0 ;  /* 0x00000000ff057424 */ /* 0x000fc800078e00ff */
[----:B------:R-:W-:Y:S05]  /*1110*/  RET.REL.NODEC R4 `(_Z10pow_kernelPKddjjPd) ;  /* 0xffffffec04b87950 */ /* 0x000fea0003c3ffff */
.L_x_71:
        /* <DEDUP_REMOVED lines=14> */
.L_x_140:


//--------------------- .text._Z20make_complex2_kernelPKdS0_jjP7double2 --------------------------
	.section	.text._Z20make_complex2_kernelPKdS0_jjP7double2,"ax",@progbits
	.align	128
        .global         _Z20make_complex2_kernelPKdS0_jjP7double2
        .type           _Z20make_complex2_kernelPKdS0_jjP7double2,@function
        .size           _Z20make_complex2_kernelPKdS0_jjP7double2,(.L_x_156 - _Z20make_complex2_kernelPKdS0_jjP7double2)
        .other          _Z20make_complex2_kernelPKdS0_jjP7double2,@"STO_CUDA_ENTRY STV_DEFAULT"
_Z20make_complex2_kernelPKdS0_jjP7double2:
.text._Z20make_complex2_kernelPKdS0_jjP7double2:
        /* <DEDUP_REMOVED lines=16> */
[----:B------:R-:W2:Y:S08]  /*0100*/  LDC.64 R2, c[0x0][0x380] ;  /* 0x0000e000ff027b82 */ /* 0x000eb00000000a00 */
[----:B------:R-:W3:Y:S01]  /*0110*/  LDC.64 R8, c[0x0][0x398] ;  /* 0x0000e600ff087b82 */ /* 0x000ee20000000a00 */
[----:B0-----:R-:W-:-:S06]  /*0120*/  IMAD.WIDE.U32 R6, R11, 0x8, R6 ;  /* 0x000000080b067825 */ /* 0x001fcc00078e0006 */
[----:B-1----:R-:W4:Y:S01]  /*0130*/  LDG.E.64 R6, desc[UR4][R6.64] ;  /* 0x0000000406067981 */ /* 0x002f22000c1e1b00 */
[----:B--2---:R-:W-:-:S05]  /*0140*/  IMAD.WIDE.U32 R2, R11, 0x8, R2 ;  /* 0x000000080b027825 */ /* 0x004fca00078e0002 */
[----:B------:R-:W4:Y:S01]  /*0150*/  LDG.E.64 R4, desc[UR4][R2.64] ;  /* 0x0000000402047981 */ /* 0x000f22000c1e1b00 */
[----:B---3--:R-:W-:-:S05]  /*0160*/  IMAD.WIDE.U32 R8, R11, 0x10, R8 ;  /* 0x000000100b087825 */ /* 0x008fca00078e0008 */
[----:B----4-:R-:W-:Y:S01]  /*0170*/  STG.E.128 desc[UR4][R8.64], R4 ;  /* 0x0000000408007986 */ /* 0x010fe2000c101d04 */
[----:B------:R-:W-:Y:S05]  /*0180*/  EXIT ;  /* 0x000000000000794d */ /* 0x000fea0003800000 */
.L_x_72:
        /* <DEDUP_REMOVED lines=15> */
.L_x_156:


//--------------------- .text._Z19make_complex_kernelPKdjjP7double2 --------------------------
	.section	.text._Z19make_complex_kernelPKdjjP7double2,"ax",@progbits
	.align	128
        .global         _Z19make_complex_kernelPKdjjP7double2
        .type           _Z19make_complex_kernelPKdjjP7double2,@function
        .size           _Z19make_complex_kernelPKdjjP7double2,(.L_x_157 - _Z19make_complex_kernelPKdjjP7double2)
        .other          _Z19make_complex_kernelPKdjjP7double2,@"STO_CUDA_ENTRY STV_DEFAULT"
_Z19make_complex_kernelPKdjjP7double2:
.text._Z19make_complex_kernelPKdjjP7double2:
        /* <DEDUP_REMOVED lines=18> */
[----:B-1----:R-:W3:Y:S01]  /*0120*/  LDG.E.64 R4, desc[UR4][R2.64] ;  /* 0x0000000402047981 */ /* 0x002ee2000c1e1b00 */
[----:B------:R-:W-:Y:S01]  /*0130*/  CS2R R6, SRZ ;  /* 0x0000000000067805 */ /* 0x000fe2000001ff00 */
[----:B--2---:R-:W-:-:S05]  /*0140*/  IMAD.WIDE.U32 R8, R11, 0x10, R8 ;  /* 0x000000100b087825 */ /* 0x004fca00078e0008 */
[----:B---3--:R-:W-:Y:S01]  /*0150*/  STG.E.128 desc[UR4][R8.64], R4 ;  /* 0x0000000408007986 */ /* 0x008fe2000c101d04 */
[----:B------:R-:W-:Y:S05]  /*0160*/  EXIT ;  /* 0x000000000000794d */ /* 0x000fea0003800000 */
.L_x_73:
        /* <DEDUP_REMOVED lines=9> */
.L_x_157:


//--------------------- .text._Z11sqrt_kernelPKdjjPd --------------------------
	.section	.text._Z11sqrt_kernelPKdjjPd,"ax",@progbits
	.align	128
        .global         _Z11sqrt_kernelPKdjjPd
        .type           _Z11sqrt_kernelPKdjjPd,@function
        .size           _Z11sqrt_kernelPKdjjPd,(.L_x_141 - _Z11sqrt_kernelPKdjjPd)
        .other          _Z11sqrt_kernelPKdjjPd,@"STO_CUDA_ENTRY STV_DEFAULT"
_Z11sqrt_kernelPKdjjPd:
.text._Z11sqrt_kernelPKdjjPd:
        /* <DEDUP_REMOVED lines=15> */
[----:B------:R-:W-:-:S04]  /*00f0*/  IMAD R0, R0, UR6, R3 ;  /* 0x0000000600007c24 */ /* 0x000fc8000f8e0203 */
[----:B0-----:R-:W-:-:S06]  /*0100*/  IMAD.WIDE.U32 R4, R0, 0x8, R4 ;  /* 0x0000000800047825 */ /* 0x001fcc00078e0004 */
[----:B-1----:R-:W2:Y:S01]  /*0110*/  LDG.E.64 R4, desc[UR4][R4.64] ;  /* 0x0000000404047981 */ /* 0x002ea2000c1e1b00 */
[----:B------:R-:W-:Y:S01]  /*0120*/  IMAD.MOV.U32 R8, RZ, RZ, 0x0 ;  /* 0x00000000ff087424 */ /* 0x000fe200078e00ff */
[----:B------:R-:W-:Y:S01]  /*0130*/  MOV R9, 0x3fd80000 ;  /* 0x3fd8000000097802 */ /* 0x000fe20000000f00 */
[----:B------:R-:W-:Y:S01]  /*0140*/  BSSY.RECONVERGENT B0, `(.L_x_74) ;  /* 0x0000013000007945 */ /* 0x000fe20003800200 */
[----:B--2---:R-:W0:Y:S01]  /*0150*/  MUFU.RSQ64H R7, R5 ;  /* 0x0000000500077308 */ /* 0x004e220000001c00 */
[----:B------:R-:W-:-:S05]  /*0160*/  VIADD R6, R5, 0xfcb00000 ;  /* 0xfcb0000005067836 */ /* 0x000fca0000000000 */
[----:B------:R-:W-:Y:S01]  /*0170*/  ISETP.GE.U32.AND P0, PT, R6, 0x7ca00000, PT ;  /* 0x7ca000000600780c */ /* 0x000fe20003f06070 */
[----:B0-----:R-:W-:-:S08]  /*0180*/  DMUL R2, R6, R6 ;  /* 0x0000000606027228 */ /* 0x001fd00000000000 */
[----:B------:R-:W-:-:S08]  /*0190*/  DFMA R2, R4, -R2, 1 ;  /* 0x3ff000000402742b */ /* 0x000fd00000000802 */
[----:B------:R-:W-:Y:S02]  /*01a0*/  DFMA R8, R2, R8, 0.5 ;  /* 0x3fe000000208742b */ /* 0x000fe40000000008 */
[----:B------:R-:W-:-:S08]  /*01b0*/  DMUL R2, R6, R2 ;  /* 0x0000000206027228 */ /* 0x000fd00000000000 */
[----:B------:R-:W-:-:S08]  /*01c0*/  DFMA R8, R8, R2, R6 ;  /* 0x000000020808722b */ /* 0x000fd00000000006 */
[----:B------:R-:W-:Y:S02]  /*01d0*/  DMUL R10, R4, R8 ;  /* 0x00000008040a7228 */ /* 0x000fe40000000000 */
[----:B------:R-:W-:Y:S02]  /*01e0*/  VIADD R15, R9, 0xfff00000 ;  /* 0xfff00000090f7836 */ /* 0x000fe40000000000 */
[----:B------:R-:W-:-:S04]  /*01f0*/  IMAD.MOV.U32 R14, RZ, RZ, R8 ;  /* 0x000000ffff0e7224 */ /* 0x000fc800078e0008 */
[----:B------:R-:W-:-:S08]  /*0200*/  DFMA R12, R10, -R10, R4 ;  /* 0x8000000a0a0c722b */ /* 0x000fd00000000004 */
[----:B------:R-:W-:Y:S01]  /*0210*/  DFMA R2, R12, R14, R10 ;  /* 0x0000000e0c02722b */ /* 0x000fe2000000000a */
[----:B------:R-:W-:Y:S10]  /*0220*/  @!P0 BRA `(.L_x_75) ;  /* 0x0000000000108947 */ /* 0x000ff40003800000 */
[----:B------:R-:W-:-:S07]  /*0230*/  MOV R2, 0x250 ;  /* 0x0000025000027802 */ /* 0x000fce0000000f00 */
[----:B------:R-:W-:Y:S05]  /*0240*/  CALL.REL.NOINC `($__internal_3_$__cuda_sm20_dsqrt_rn_f64_mediumpath_v1) ;  /* 0x00000000001c7944 */ /* 0x000fea0003c00000 */
[----:B------:R-:W-:Y:S01]  /*0250*/  MOV R2, R6 ;  /* 0x0000000600027202 */ /* 0x000fe20000000f00 */
[----:B------:R-:W-:-:S07]  /*0260*/  IMAD.MOV.U32 R3, RZ, RZ, R7 ;  /* 0x000000ffff037224 */ /* 0x000fce00078e0007 */
.L_x_75:
[----:B------:R-:W-:Y:S05]  /*0270*/  BSYNC.RECONVERGENT B0 ;  /* 0x0000000000007941 */ /* 0x000fea0003800200 */
.L_x_74:
[----:B------:R-:W0:Y:S02]  /*0280*/  LDC.64 R4, c[0x0][0x390] ;  /* 0x0000e400ff047b82 */ /* 0x000e240000000a00 */
[----:B0-----:R-:W-:-:S05]  /*0290*/  IMAD.WIDE.U32 R4, R0, 0x8, R4 ;  /* 0x0000000800047825 */ /* 0x001fca00078e0004 */
[----:B------:R-:W-:Y:S01]  /*02a0*/  STG.E.64 desc[UR4][R4.64], R2 ;  /* 0x0000000204007986 */ /* 0x000fe2000c101b04 */
[----:B------:R-:W-:Y:S05]  /*02b0*/  EXIT ;  /* 0x000000000000794d */ /* 0x000fea0003800000 */
        .weak           $__internal_3_$__cuda_sm20_dsqrt_rn_f64_mediumpath_v1
        .type           $__internal_3_$__cuda_sm20_dsqrt_rn_f64_mediumpath_v1,@function
        .size           $__internal_3_$__cuda_sm20_dsqrt_rn_f64_mediumpath_v1,(.L_x_141 - $__internal_3_$__cuda_sm20_dsqrt_rn_f64_mediumpath_v1)
$__internal_3_$__cuda_sm20_dsqrt_rn_f64_mediumpath_v1:
[----:B------:R-:W-:Y:S01]  /*02c0*/  ISETP.GE.U32.AND P0, PT, R6, -0x3400000, PT ;  /* 0xfcc000000600780c */ /* 0x000fe20003f06070 */
[----:B------:R-:W-:Y:S01]  /*02d0*/  BSSY.RECONVERGENT B1, `(.L_x_76) ;  /* 0x0000024000017945 */ /* 0x000fe20003800200 */
[----:B------:R-:W-:-:S11]  /*02e0*/  IMAD.MOV.U32 R9, RZ, RZ, R15 ;  /* 0x000000ffff097224 */ /* 0x000fd600078e000f */
[----:B------:R-:W-:Y:S05]  /*02f0*/  @!P0 BRA `(.L_x_77) ;  /* 0x0000000000208947 */ /* 0x000fea0003800000 */
[----:B------:R-:W-:-:S10]  /*0300*/  DFMA.RM R8, R12, R8, R10 ;  /* 0x000000080c08722b */ /* 0x000fd4000000400a */
[----:B------:R-:W-:-:S04]  /*0310*/  IADD3 R6, P0, PT, R8, 0x1, RZ ;  /* 0x0000000108067810 */ /* 0x000fc80007f1e0ff */
[----:B------:R-:W-:-:S06]  /*0320*/  IADD3.X R7, PT, PT, RZ, R9, RZ, P0, !PT ;  /* 0x00000009ff077210 */ /* 0x000fcc00007fe4ff */
[----:B------:R-:W-:-:S08]  /*0330*/  DFMA.RP R4, -R8, R6, R4 ;  /* 0x000000060804722b */ /* 0x000fd00000008104 */
[----:B------:R-:W-:-:S06]  /*0340*/  DSETP.GT.AND P0, PT, R4, RZ, PT ;  /* 0x000000ff0400722a */ /* 0x000fcc0003f04000 */
[----:B------:R-:W-:Y:S02]  /*0350*/  FSEL R6, R6, R8, P0 ;  /* 0x0000000806067208 */ /* 0x000fe40000000000 */
[----:B------:R-:W-:Y:S01]  /*0360*/  FSEL R7, R7, R9, P0 ;  /* 0x0000000907077208 */ /* 0x000fe20000000000 */
[----:B------:R-:W-:Y:S06]  /*0370*/  BRA `(.L_x_78) ;  /* 0x0000000000647947 */ /* 0x000fec0003800000 */
.L_x_77:
[----:B------:R-:W-:-:S14]  /*0380*/  DSETP.NE.AND P0, PT, R4, RZ, PT ;  /* 0x000000ff0400722a */ /* 0x000fdc0003f05000 */
[----:B------:R-:W-:Y:S05]  /*0390*/  @!P0 BRA `(.L_x_79) ;  /* 0x0000000000588947 */ /* 0x000fea0003800000 */
[----:B------:R-:W-:-:S13]  /*03a0*/  ISETP.GE.AND P0, PT, R5, RZ, PT ;  /* 0x000000ff0500720c */ /* 0x000fda0003f06270 */
[----:B------:R-:W-:Y:S01]  /*03b0*/  @!P0 IMAD.MOV.U32 R6, RZ, RZ, 0x0 ;  /* 0x00000000ff068424 */ /* 0x000fe200078e00ff */
[----:B------:R-:W-:Y:S01]  /*03c0*/  @!P0 MOV R7, 0xfff80000 ;  /* 0xfff8000000078802 */ /* 0x000fe20000000f00 */
[----:B------:R-:W-:Y:S06]  /*03d0*/  @!P0 BRA `(.L_x_78) ;  /* 0x00000000004c8947 */ /* 0x000fec0003800000 */
[----:B------:R-:W-:-:S13]  /*03e0*/  ISETP.GT.AND P0, PT, R5, 0x7fefffff, PT ;  /* 0x7fefffff0500780c */ /* 0x000fda0003f04270 */
[----:B------:R-:W-:Y:S05]  /*03f0*/  @P0 BRA `(.L_x_79) ;  /* 0x0000000000400947 */ /* 0x000fea0003800000 */
[----:B------:R-:W-:Y:S01]  /*0400*/  DMUL R4, R4, 8.11296384146066816958e+31 ;  /* 0x4690000004047828 */ /* 0x000fe20000000000 */
[----:B------:R-:W-:Y:S01]  /*0410*/  IMAD.MOV.U32 R6, RZ, RZ, RZ ;  /* 0x000000ffff067224 */ /* 0x000fe200078e00ff */
[----:B------:R-:W-:Y:S01]  /*0420*/  MOV R10, 0x0 ;  /* 0x00000000000a7802 */ /* 0x000fe20000000f00 */
[----:B------:R-:W-:-:S03]  /*0430*/  IMAD.MOV.U32 R11, RZ, RZ, 0x3fd80000 ;  /* 0x3fd80000ff0b7424 */ /* 0x000fc600078e00ff */
[----:B------:R-:W0:Y:S02]  /*0440*/  MUFU.RSQ64H R7, R5 ;  /* 0x0000000500077308 */ /* 0x000e240000001c00 */
[----:B0-----:R-:W-:-:S08]  /*0450*/  DMUL R8, R6, R6 ;  /* 0x0000000606087228 */ /* 0x001fd00000000000 */
[----:B------:R-:W-:-:S08]  /*0460*/  DFMA R8, R4, -R8, 1 ;  /* 0x3ff000000408742b */ /* 0x000fd00000000808 */
[----:B------:R-:W-:Y:S02]  /*0470*/  DFMA R10, R8, R10, 0.5 ;  /* 0x3fe00000080a742b */ /* 0x000fe4000000000a */
[----:B------:R-:W-:-:S08]  /*0480*/  DMUL R8, R6, R8 ;  /* 0x0000000806087228 */ /* 0x000fd00000000000 */
[----:B------:R-:W-:-:S08]  /*0490*/  DFMA R8, R10, R8, R6 ;  /* 0x000000080a08722b */ /* 0x000fd00000000006 */
[----:B------:R-:W-:Y:S02]  /*04a0*/  DMUL R6, R4, R8 ;  /* 0x0000000804067228 */ /* 0x000fe40000000000 */
[----:B------:R-:W-:-:S06]  /*04b0*/  IADD3 R9, PT, PT, R9, -0x100000, RZ ;  /* 0xfff0000009097810 */ /* 0x000fcc0007ffe0ff */
[----:B------:R-:W-:-:S08]  /*04c0*/  DFMA R10, R6, -R6, R4 ;  /* 0x80000006060a722b */ /* 0x000fd00000000004 */
[----:B------:R-:W-:-:S10]  /*04d0*/  DFMA R6, R8, R10, R6 ;  /* 0x0000000a0806722b */ /* 0x000fd40000000006 */
[----:B------:R-:W-:Y:S01]  /*04e0*/  VIADD R7, R7, 0xfcb00000 ;  /* 0xfcb0000007077836 */ /* 0x000fe20000000000 */
[----:B------:R-:W-:Y:S06]  /*04f0*/  BRA `(.L_x_78) ;  /* 0x0000000000047947 */ /* 0x000fec0003800000 */
.L_x_79:
[----:B------:R-:W-:-:S11]  /*0500*/  DADD R6, R4, R4 ;  /* 0x0000000004067229 */ /* 0x000fd60000000004 */
.L_x_78:
[----:B------:R-:W-:Y:S05]  /*0510*/  BSYNC.RECONVERGENT B1 ;  /* 0x0000000000017941 */ /* 0x000fea0003800200 */
.L_x_76:
[----:B------:R-:W-:-:S04]  /*0520*/  MOV R3, 0x0 ;  /* 0x0000000000037802 */ /* 0x000fc80000000f00 */
[----:B------:R-:W-:Y:S05]  /*0530*/  RET.REL.NODEC R2 `(_Z11sqrt_kernelPKdjjPd) ;  /* 0xfffffff802b07950 */ /* 0x000fea0003c3ffff */
.L_x_80:
        /* <DEDUP_REMOVED lines=12> */
.L_x_141:


//--------------------- .text._Z10abs_kernelPK7double2jjPd --------------------------
	.section	.text._Z10abs_kernelPK7double2jjPd,"ax",@progbits
	.align	128
        .global         _Z10abs_kernelPK7double2jjPd
        .type           _Z10abs_kernelPK7double2jjPd,@function
        .size           _Z10abs_kernelPK7double2jjPd,(.L_x_142 - _Z10abs_kernelPK7double2jjPd)
        .other          _Z10abs_kernelPK7double2jjPd,@"STO_CUDA_ENTRY STV_DEFAULT"
_Z10abs_kernelPK7double2jjPd:
.text._Z10abs_kernelPK7double2jjPd:
        /* <DEDUP_REMOVED lines=16> */
[----:B0-----:R-:W-:-:S05]  /*0100*/  IMAD.WIDE.U32 R2, R0, 0x10, R2 ;  /* 0x0000001000027825 */ /* 0x001fca00078e0002 */
[----:B-1----:R-:W2:Y:S01]  /*0110*/  LDG.E.128 R4, desc[UR4][R2.64] ;  /* 0x0000000402047981 */ /* 0x002ea2000c1e1d00 */
[----:B------:R-:W-:Y:S01]  /*0120*/  IMAD.MOV.U32 R10, RZ, RZ, 0x0 ;  /* 0x00000000ff0a7424 */ /* 0x000fe200078e00ff */
[----:B------:R-:W-:Y:S01]  /*0130*/  MOV R11, 0x3fd80000 ;  /* 0x3fd80000000b7802 */ /* 0x000fe20000000f00 */
[----:B------:R-:W-:Y:S01]  /*0140*/  BSSY.RECONVERGENT B0, `(.L_x_81) ;  /* 0x0000015000007945 */ /* 0x000fe20003800200 */
[----:B--2---:R-:W-:-:S08]  /*0150*/  DMUL R6, R6, R6 ;  /* 0x0000000606067228 */ /* 0x004fd00000000000 */
[----:B------:R-:W-:-:S06]  /*0160*/  DFMA R4, R4, R4, R6 ;  /* 0x000000040404722b */ /* 0x000fcc0000000006 */
[----:B------:R-:W0:Y:S04]  /*0170*/  MUFU.RSQ64H R7, R5 ;  /* 0x0000000500077308 */ /* 0x000e280000001c00 */
        /* <DEDUP_REMOVED lines=14> */
[----:B------:R-:W-:Y:S05]  /*0260*/  CALL.REL.NOINC `($__internal_4_$__cuda_sm20_dsqrt_rn_f64_mediumpath_v1) ;  /* 0x00000000001c7944 */ /* 0x000fea0003c00000 */
[----:B------:R-:W-:Y:S01]  /*0270*/  MOV R2, R6 ;  /* 0x0000000600027202 */ /* 0x000fe20000000f00 */
[----:B------:R-:W-:-:S07]  /*0280*/  IMAD.MOV.U32 R3, RZ, RZ, R7 ;  /* 0x000000ffff037224 */ /* 0x000fce00078e0007 */
.L_x_82:
[----:B------:R-:W-:Y:S05]  /*0290*/  BSYNC.RECONVERGENT B0 ;  /* 0x0000000000007941 */ /* 0x000fea0003800200 */
.L_x_81:
[----:B------:R-:W0:Y:S02]  /*02a0*/  LDC.64 R4, c[0x0][0x390] ;  /* 0x0000e400ff047b82 */ /* 0x000e240000000a00 */
[----:B0-----:R-:W-:-:S05]  /*02b0*/  IMAD.WIDE.U32 R4, R0, 0x8, R4 ;  /* 0x0000000800047825 */ /* 0x001fca00078e0004 */
[----:B------:R-:W-:Y:S01]  /*02c0*/  STG.E.64 desc[UR4][R4.64], R2 ;  /* 0x0000000204007986 */ /* 0x000fe2000c101b04 */
[----:B------:R-:W-:Y:S05]  /*02d0*/  EXIT ;  /* 0x000000000000794d */ /* 0x000fea0003800000 */
        .weak           $__internal_4_$__cuda_sm20_dsqrt_rn_f64_mediumpath_v1
        .type           $__internal_4_$__cuda_sm20_dsqrt_rn_f64_mediumpath_v1,@function
        .size           $__internal_4_$__cuda_sm20_dsqrt_rn_f64_mediumpath_v1,(.L_x_142 - $__internal_4_$__cuda_sm20_dsqrt_rn_f64_mediumpath_v1)
$__internal_4_$__cuda_sm20_dsqrt_rn_f64_mediumpath_v1:
        /* <DEDUP_REMOVED lines=12> */
.L_x_84:
        /* <DEDUP_REMOVED lines=24> */
.L_x_86:
[----:B------:R-:W-:-:S11]  /*0520*/  DADD R6, R4, R4 ;  /* 0x0000000004067229 */ /* 0x000fd60000000004 */
.L_x_85:
[----:B------:R-:W-:Y:S05]  /*0530*/  BSYNC.RECONVERGENT B1 ;  /* 0x0000000000017941 */ /* 0x000fea0003800200 */
.L_x_83:
[----:B------:R-:W-:-:S04]  /*0540*/  MOV R3, 0x0 ;  /* 0x0000000000037802 */ /* 0x000fc80000000f00 */
[----:B------:R-:W-:Y:S05]  /*0550*/  RET.REL.NODEC R2 `(_Z10abs_kernelPK7double2jjPd) ;  /* 0xfffffff802a87950 */ /* 0x000fea0003c3ffff */
.L_x_87:
        /* <DEDUP_REMOVED lines=10> */
.L_x_142:


//--------------------- .text._Z23hadamard_product_kernelPK7double2S1_jjPS_ --------------------------
	.section	.text._Z23hadamard_product_kernelPK7double2S1_jjPS_,"ax",@progbits
	.align	128
        .global         _Z23hadamard_product_kernelPK7double2S1_jjPS_
        .type           _Z23hadamard_product_kernelPK7double2S1_jjPS_,@function
        .size           _Z23hadamard_product_kernelPK7double2S1_jjPS_,(.L_x_160 - _Z23hadamard_product_kernelPK7double2S1_jjPS_)
        .other          _Z23hadamard_product_kernelPK7double2S1_jjPS_,@"STO_CUDA_ENTRY STV_DEFAULT"
_Z23hadamard_product_kernelPK7double2S1_jjPS_:
.text._Z23hadamard_product_kernelPK7double2S1_jjPS_:
        /* <DEDUP_REMOVED lines=19> */
[----:B-1----:R-:W4:Y:S01]  /*0130*/  LDG.E.128 R4, desc[UR4][R4.64] ;  /* 0x0000000404047981 */ /* 0x002f22000c1e1d00 */
[----:B--2---:R-:W-:-:S06]  /*0140*/  IMAD.WIDE.U32 R8, R19, 0x10, R8 ;  /* 0x0000001013087825 */ /* 0x004fcc00078e0008 */
[----:B------:R-:W4:Y:S02]  /*0150*/  LDG.E.128 R8, desc[UR4][R8.64] ;  /* 0x0000000408087981 */ /* 0x000f24000c1e1d00 */
[-C--:B----4-:R-:W-:Y:S02]  /*0160*/  DMUL R2, R6, R10.reuse ;  /* 0x0000000a06027228 */ /* 0x090fe40000000000 */
[----:B------:R-:W-:-:S06]  /*0170*/  DMUL R14, R4, R10 ;  /* 0x0000000a040e7228 */ /* 0x000fcc0000000000 */
[-C--:B------:R-:W-:Y:S02]  /*0180*/  DFMA R12, R4, R8.reuse, -R2 ;  /* 0x00000008040c722b */ /* 0x080fe40000000802 */
[----:B------:R-:W-:Y:S01]  /*0190*/  DFMA R14, R6, R8, R14 ;  /* 0x00000008060e722b */ /* 0x000fe2000000000e */
[----:B---3--:R-:W-:-:S06]  /*01a0*/  IMAD.WIDE.U32 R2, R19, 0x10, R16 ;  /* 0x0000001013027825 */ /* 0x008fcc00078e0010 */
[----:B------:R-:W-:Y:S01]  /*01b0*/  STG.E.128 desc[UR4][R2.64], R12 ;  /* 0x0000000c02007986 */ /* 0x000fe2000c101d04 */
[----:B------:R-:W-:Y:S05]  /*01c0*/  EXIT ;  /* 0x000000000000794d */ /* 0x000fea0003800000 */
.L_x_88:
        /* <DEDUP_REMOVED lines=11> */
.L_x_160:


//--------------------- .text._Z17reciprocal_kernelPK7double2jjPS_ --------------------------
	.section	.text._Z17reciprocal_kernelPK7double2jjPS_,"ax",@progbits
	.align	128
        .global         _Z17reciprocal_kernelPK7double2jjPS_
        .type           _Z17reciprocal_kernelPK7double2jjPS_,@function
        .size           _Z17reciprocal_kernelPK7double2jjPS_,(.L_x_143 - _Z17reciprocal_kernelPK7double2jjPS_)
        .other          _Z17reciprocal_kernelPK7double2jjPS_,@"STO_CUDA_ENTRY STV_DEFAULT"
_Z17reciprocal_kernelPK7double2jjPS_:
.text._Z17reciprocal_kernelPK7double2jjPS_:
        /* <DEDUP_REMOVED lines=19> */
[----:B------:R-:W-:Y:S01]  /*0130*/  BSSY.RECONVERGENT B0, `(.L_x_89) ;  /* 0x0000018000007945 */ /* 0x000fe20003800200 */
[----:B--2---:R-:W-:Y:S01]  /*0140*/  DMUL R2, R10, R10 ;  /* 0x0000000a0a027228 */ /* 0x004fe20000000000 */
[----:B------:R-:W-:-:S07]  /*0150*/  FSETP.GEU.AND P1, PT, |R9|, 6.5827683646048100446e-37, PT ;  /* 0x036000000900780b */ /* 0x000fce0003f2e200 */
[----:B------:R-:W-:-:S06]  /*0160*/  DFMA R2, R8, R8, R2 ;  /* 0x000000080802722b */ /* 0x000fcc0000000002 */
        /* <DEDUP_REMOVED lines=12> */
[----:B------:R-:W-:Y:S01]  /*0230*/  IMAD.MOV.U32 R12, RZ, RZ, R8 ;  /* 0x000000ffff0c7224 */ /* 0x000fe200078e0008 */
[----:B------:R-:W-:Y:S01]  /*0240*/  MOV R16, 0x290 ;  /* 0x0000029000107802 */ /* 0x000fe20000000f00 */
[----:B------:R-:W-:Y:S02]  /*0250*/  IMAD.MOV.U32 R13, RZ, RZ, R9 ;  /* 0x000000ffff0d7224 */ /* 0x000fe400078e0009 */
[----:B------:R-:W-:Y:S02]  /*0260*/  IMAD.MOV.U32 R8, RZ, RZ, R2 ;  /* 0x000000ffff087224 */ /* 0x000fe400078e0002 */
[----:B------:R-:W-:-:S07]  /*0270*/  IMAD.MOV.U32 R9, RZ, RZ, R3 ;  /* 0x000000ffff097224 */ /* 0x000fce00078e0003 */
[----:B------:R-:W-:Y:S05]  /*0280*/  CALL.REL.NOINC `($__internal_5_$__cuda_sm20_div_rn_f64_full) ;  /* 0x0000000000787944 */ /* 0x000fea0003c00000 */
[----:B------:R-:W-:Y:S02]  /*0290*/  IMAD.MOV.U32 R4, RZ, RZ, R6 ;  /* 0x000000ffff047224 */ /* 0x000fe400078e0006 */
[----:B------:R-:W-:-:S07]  /*02a0*/  IMAD.MOV.U32 R5, RZ, RZ, R7 ;  /* 0x000000ffff057224 */ /* 0x000fce00078e0007 */
.L_x_90:
[----:B------:R-:W-:Y:S05]  /*02b0*/  BSYNC.RECONVERGENT B0 ;  /* 0x0000000000007941 */ /* 0x000fea0003800200 */
.L_x_89:
[----:B------:R-:W0:Y:S01]  /*02c0*/  MUFU.RCP64H R7, R3 ;  /* 0x0000000300077308 */ /* 0x000e220000001800 */
[----:B------:R-:W-:Y:S01]  /*02d0*/  IMAD.MOV.U32 R6, RZ, RZ, 0x1 ;  /* 0x00000001ff067424 */ /* 0x000fe200078e00ff */
[----:B------:R-:W-:Y:S05]  /*02e0*/  BSSY.RECONVERGENT B0, `(.L_x_91) ;  /* 0x0000014000007945 */ /* 0x000fea0003800200 */
[----:B0-----:R-:W-:-:S08]  /*02f0*/  DFMA R8, -R2, R6, 1 ;  /* 0x3ff000000208742b */ /* 0x001fd00000000106 */
[----:B------:R-:W-:-:S08]  /*0300*/  DFMA R8, R8, R8, R8 ;  /* 0x000000080808722b */ /* 0x000fd00000000008 */
[----:B------:R-:W-:-:S08]  /*0310*/  DFMA R8, R6, R8, R6 ;  /* 0x000000080608722b */ /* 0x000fd00000000006 */
[----:B------:R-:W-:-:S08]  /*0320*/  DFMA R6, -R2, R8, 1 ;  /* 0x3ff000000206742b */ /* 0x000fd00000000108 */
[----:B------:R-:W-:-:S08]  /*0330*/  DFMA R12, R8, R6, R8 ;  /* 0x00000006080c722b */ /* 0x000fd00000000008 */
[----:B------:R-:W-:-:S08]  /*0340*/  DMUL R6, R10, -R12 ;  /* 0x8000000c0a067228 */ /* 0x000fd00000000000 */
[--C-:B------:R-:W-:Y:S02]  /*0350*/  DFMA R8, -R2, R6, -R10.reuse ;  /* 0x000000060208722b */ /* 0x100fe4000000090a */
[----:B------:R-:W-:-:S06]  /*0360*/  DADD R10, -RZ, -R10 ;  /* 0x00000000ff0a7229 */ /* 0x000fcc000000090a */
[----:B------:R-:W-:-:S04]  /*0370*/  DFMA R6, R12, R8, R6 ;  /* 0x000000080c06722b */ /* 0x000fc80000000006 */
[----:B------:R-:W-:-:S06]  /*0380*/  FSETP.GEU.AND P1, PT, |R11|, 6.5827683646048100446e-37, PT ;  /* 0x036000000b00780b */ /* 0x000fcc0003f2e200 */
        /* <DEDUP_REMOVED lines=9> */
.L_x_92:
[----:B------:R-:W-:Y:S05]  /*0420*/  BSYNC.RECONVERGENT B0 ;  /* 0x0000000000007941 */ /* 0x000fea0003800200 */
.L_x_91:
[----:B------:R-:W0:Y:S02]  /*0430*/  LDC.64 R2, c[0x0][0x390] ;  /* 0x0000e400ff027b82 */ /* 0x000e240000000a00 */
[----:B0-----:R-:W-:-:S05]  /*0440*/  IMAD.WIDE.U32 R2, R0, 0x10, R2 ;  /* 0x0000001000027825 */ /* 0x001fca00078e0002 */
[----:B------:R-:W-:Y:S01]  /*0450*/  STG.E.128 desc[UR4][R2.64], R4 ;  /* 0x0000000402007986 */ /* 0x000fe2000c101d04 */
[----:B------:R-:W-:Y:S05]  /*0460*/  EXIT ;  /* 0x000000000000794d */ /* 0x000fea0003800000 */
        .weak           $__internal_5_$__cuda_sm20_div_rn_f64_full
        .type           $__internal_5_$__cuda_sm20_div_rn_f64_full,@function
        .size           $__internal_5_$__cuda_sm20_div_rn_f64_full,(.L_x_143 - $__internal_5_$__cuda_sm20_div_rn_f64_full)
$__internal_5_$__cuda_sm20_div_rn_f64_full:
        /* <DEDUP_REMOVED lines=11> */
[----:B------:R-:W-:Y:S01]  /*0520*/  @!P2 LOP3.LUT R18, R9, 0x7ff00000, RZ, 0xc0, !PT ;  /* 0x7ff000000912a812 */ /* 0x000fe200078ec0ff */
[----:B------:R-:W-:Y:S01]  /*0530*/  @!P2 IMAD.MOV.U32 R24, RZ, RZ, RZ ;  /* 0x000000ffff18a224 */ /* 0x000fe200078e00ff */
[----:B------:R-:W0:Y:S02]  /*0540*/  MUFU.RCP64H R21, R7 ;  /* 0x0000000700157308 */ /* 0x000e240000001800 */
[----:B------:R-:W-:Y:S01]  /*0550*/  @!P2 ISETP.GE.U32.AND P3, PT, R17, R18, PT ;  /* 0x000000121100a20c */ /* 0x000fe20003f66070 */
[----:B------:R-:W-:Y:S01]  /*0560*/  IMAD.MOV.U32 R18, RZ, RZ, 0x1ca00000 ;  /* 0x1ca00000ff127424 */ /* 0x000fe200078e00ff */
[----:B------:R-:W-:-:S04]  /*0570*/  @!P0 LOP3.LUT R26, R7, 0x7ff00000, RZ, 0xc0, !PT ;  /* 0x7ff00000071a8812 */ /* 0x000fc800078ec0ff */
[----:B------:R-:W-:-:S04]  /*0580*/  @!P2 SEL R19, R18, 0x63400000, !P3 ;  /* 0x634000001213a807 */ /* 0x000fc80005800000 */
[----:B------:R-:W-:-:S04]  /*0590*/  @!P2 LOP3.LUT R19, R19, 0x80000000, R13, 0xf8, !PT ;  /* 0x800000001313a812 */ /* 0x000fc800078ef80d */
[----:B------:R-:W-:Y:S01]  /*05a0*/  @!P2 LOP3.LUT R25, R19, 0x100000, RZ, 0xfc, !PT ;  /* 0x001000001319a812 */ /* 0x000fe200078efcff */
[----:B0-----:R-:W-:Y:S01]  /*05b0*/  DFMA R14, R20, -R6, 1 ;  /* 0x3ff00000140e742b */ /* 0x001fe20000000806 */
[----:B------:R-:W-:-:S07]  /*05c0*/  IMAD.MOV.U32 R19, RZ, RZ, R17 ;  /* 0x000000ffff137224 */ /* 0x000fce00078e0011 */
[----:B------:R-:W-:-:S08]  /*05d0*/  DFMA R14, R14, R14, R14 ;  /* 0x0000000e0e0e722b */ /* 0x000fd0000000000e */
[----:B------:R-:W-:Y:S01]  /*05e0*/  DFMA R20, R20, R14, R20 ;  /* 0x0000000e1414722b */ /* 0x000fe20000000014 */
[----:B------:R-:W-:Y:S01]  /*05f0*/  SEL R15, R18, 0x63400000, !P1 ;  /* 0x63400000120f7807 */ /* 0x000fe20004800000 */
[----:B------:R-:W-:-:S03]  /*0600*/  IMAD.MOV.U32 R14, RZ, RZ, R12 ;  /* 0x000000ffff0e7224 */ /* 0x000fc600078e000c */
[----:B------:R-:W-:-:S03]  /*0610*/  LOP3.LUT R15, R15, 0x800fffff, R13, 0xf8, !PT ;  /* 0x800fffff0f0f7812 */ /* 0x000fc600078ef80d */
[----:B------:R-:W-:-:S03]  /*0620*/  DFMA R22, R20, -R6, 1 ;  /* 0x3ff000001416742b */ /* 0x000fc60000000806 */
[----:B------:R-:W-:-:S05]  /*0630*/  @!P2 DFMA R14, R14, 2, -R24 ;  /* 0x400000000e0ea82b */ /* 0x000fca0000000818 */
[----:B------:R-:W-:-:S05]  /*0640*/  DFMA R22, R20, R22, R20 ;  /* 0x000000161416722b */ /* 0x000fca0000000014 */
[----:B------:R-:W-:-:S03]  /*0650*/  @!P2 LOP3.LUT R19, R15, 0x7ff00000, RZ, 0xc0, !PT ;  /* 0x7ff000000f13a812 */ /* 0x000fc600078ec0ff */
[----:B------:R-:W-:Y:S02]  /*0660*/  DMUL R20, R22, R14 ;  /* 0x0000000e16147228 */ /* 0x000fe40000000000 */
[----:B------:R-:W-:-:S05]  /*0670*/  VIADD R27, R19, 0xffffffff ;  /* 0xffffffff131b7836 */ /* 0x000fca0000000000 */
[----:B------:R-:W-:Y:S01]  /*0680*/  ISETP.GT.U32.AND P0, PT, R27, 0x7feffffe, PT ;  /* 0x7feffffe1b00780c */ /* 0x000fe20003f04070 */
[----:B------:R-:W-:Y:S01]  /*0690*/  VIADD R27, R26, 0xffffffff ;  /* 0xffffffff1a1b7836 */ /* 0x000fe20000000000 */
[----:B------:R-:W-:-:S04]  /*06a0*/  DFMA R24, R20, -R6, R14 ;  /* 0x800000061418722b */ /* 0x000fc8000000000e */
[----:B------:R-:W-:-:S04]  /*06b0*/  ISETP.GT.U32.OR P0, PT, R27, 0x7feffffe, P0 ;  /* 0x7feffffe1b00780c */ /* 0x000fc80000704470 */
[----:B------:R-:W-:-:S09]  /*06c0*/  DFMA R24, R22, R24, R20 ;  /* 0x000000181618722b */ /* 0x000fd20000000014 */
[----:B------:R-:W-:Y:S05]  /*06d0*/  @P0 BRA `(.L_x_94) ;  /* 0x00000000006c0947 */ /* 0x000fea0003800000 */
[----:B------:R-:W-:-:S04]  /*06e0*/  LOP3.LUT R20, R9, 0x7ff00000, RZ, 0xc0, !PT ;  /* 0x7ff0000009147812 */ /* 0x000fc800078ec0ff */
[CC--:B------:R-:W-:Y:S02]  /*06f0*/  VIADDMNMX R12, R17.reuse, -R20.reuse, 0xb9600000, !PT ;  /* 0xb9600000110c7446 */ /* 0x0c0fe40007800914 */
[----:B------:R-:W-:Y:S02]  /*0700*/  ISETP.GE.U32.AND P0, PT, R17, R20, PT ;  /* 0x000000141100720c */ /* 0x000fe40003f06070 */
[----:B------:R-:W-:Y:S02]  /*0710*/  VIMNMX R12, PT, PT, R12, 0x46a00000, PT ;  /* 0x46a000000c0c7848 */ /* 0x000fe40003fe0100 */
[----:B------:R-:W-:Y:S01]  /*0720*/  SEL R13, R18, 0x63400000, !P0 ;  /* 0x63400000120d7807 */ /* 0x000fe20004000000 */
[----:B------:R-:W-:-:S04]  /*0730*/  IMAD.MOV.U32 R18, RZ, RZ, RZ ;  /* 0x000000ffff127224 */ /* 0x000fc800078e00ff */
[----:B------:R-:W-:-:S04]  /*0740*/  IMAD.IADD R12, R12, 0x1, -R13 ;  /* 0x000000010c0c7824 */ /* 0x000fc800078e0a0d */
        /* <DEDUP_REMOVED lines=20> */
.L_x_94:
        /* <DEDUP_REMOVED lines=16> */
.L_x_97:
[----:B------:R-:W-:Y:S01]  /*0990*/  LOP3.LUT R21, R9, 0x80000, RZ, 0xfc, !PT ;  /* 0x0008000009157812 */ /* 0x000fe200078efcff */
[----:B------:R-:W-:Y:S01]  /*09a0*/  IMAD.MOV.U32 R20, RZ, RZ, R8 ;  /* 0x000000ffff147224 */ /* 0x000fe200078e0008 */
[----:B------:R-:W-:Y:S06]  /*09b0*/  BRA `(.L_x_95) ;  /* 0x0000000000087947 */ /* 0x000fec0003800000 */
.L_x_96:
[----:B------:R-:W-:Y:S01]  /*09c0*/  LOP3.LUT R21, R13, 0x80000, RZ, 0xfc, !PT ;  /* 0x000800000d157812 */ /* 0x000fe200078efcff */
[----:B------:R-:W-:-:S07]  /*09d0*/  IMAD.MOV.U32 R20, RZ, RZ, R12 ;  /* 0x000000ffff147224 */ /* 0x000fce00078e000c */
.L_x_95:
[----:B------:R-:W-:Y:S05]  /*09e0*/  BSYNC.RECONVERGENT B1 ;  /* 0x0000000000017941 */ /* 0x000fea0003800200 */
.L_x_93:
[----:B------:R-:W-:Y:S02]  /*09f0*/  IMAD.MOV.U32 R17, RZ, RZ, 0x0 ;  /* 0x00000000ff117424 */ /* 0x000fe400078e00ff */
[----:B------:R-:W-:Y:S02]  /*0a00*/  IMAD.MOV.U32 R6, RZ, RZ, R20 ;  /* 0x000000ffff067224 */ /* 0x000fe400078e0014 */
[----:B------:R-:W-:Y:S01]  /*0a10*/  IMAD.MOV.U32 R7, RZ, RZ, R21 ;  /* 0x000000ffff077224 */ /* 0x000fe200078e0015 */
[----:B------:R-:W-:Y:S06]  /*0a20*/  RET.REL.NODEC R16 `(_Z17reciprocal_kernelPK7double2jjPS_) ;  /* 0xfffffff410747950 */ /* 0x000fec0003c3ffff */
.L_x_98:
        /* <DEDUP_REMOVED lines=13> */
.L_x_143:


//--------------------- .text._Z19set_diagonal_kernelPKdjPd --------------------------
	.section	.text._Z19set_diagonal_kernelPKdjPd,"ax",@progbits
	.align	128
        .global         _Z19set_diagonal_kernelPKdjPd
        .type           _Z19set_diagonal_kernelPKdjPd,@function
        .size           _Z19set_diagonal_kernelPKdjPd,(.L_x_162 - _Z19set_diagonal_kernelPKdjPd)
        .other          _Z19set_diagonal_kernelPKdjPd,@"STO_CUDA_ENTRY STV_DEFAULT"
_Z19set_diagonal_kernelPKdjPd:
.text._Z19set_diagonal_kernelPKdjPd:
[----:B------:R-:W-:Y:S01]  /*0000*/  LDC R1, c[0x0][0x37c] ;  /* 0x0000df00ff017b82 */ /* 0x000fe20000000800 */
[----:B------:R-:W0:Y:S07]  /*0010*/  S2R R0, SR_TID.X ;  /* 0x0000000000007919 */ /* 0x000e2e0000002100 */
[----:B------:R-:W0:Y:S01]  /*0020*/  S2UR UR4, SR_CTAID.X ;  /* 0x00000000000479c3 */ /* 0x000e220000002500 */
[----:B------:R-:W1:Y:S07]  /*0030*/  LDCU UR6, c[0x0][0x388] ;  /* 0x00007100ff0677ac */ /* 0x000e6e0008000800 */
[----:B------:R-:W0:Y:S02]  /*0040*/  LDC R7, c[0x0][0x360] ;  /* 0x0000d800ff077b82 */ /* 0x000e240000000800 */
[----:B0-----:R-:W-:-:S05]  /*0050*/  IMAD R7, R7, UR4, R0 ;  /* 0x0000000407077c24 */ /* 0x001fca000f8e0200 */
[----:B-1----:R-:W-:-:S13]  /*0060*/  ISETP.GE.U32.AND P0, PT, R7, UR6, PT ;  /* 0x0000000607007c0c */ /* 0x002fda000bf06070 */
[----:B------:R-:W-:Y:S05]  /*0070*/  @P0 EXIT ;  /* 0x000000000000094d */ /* 0x000fea0003800000 */
[----:B------:R-:W0:Y:S01]  /*0080*/  LDC.64 R2, c[0x0][0x380] ;  /* 0x0000e000ff027b82 */ /* 0x000e220000000a00 */
[----:B------:R-:W1:Y:S07]  /*0090*/  LDCU.64 UR4, c[0x0][0x358] ;  /* 0x00006b00ff0477ac */ /* 0x000e6e0008000a00 */
[----:B------:R-:W2:Y:S01]  /*00a0*/  LDC.64 R4, c[0x0][0x390] ;  /* 0x0000e400ff047b82 */ /* 0x000ea20000000a00 */
[----:B0-----:R-:W-:-:S06]  /*00b0*/  IMAD.WIDE.U32 R2, R7, 0x8, R2 ;  /* 0x0000000807027825 */ /* 0x001fcc00078e0002 */
[----:B-1----:R-:W3:Y:S01]  /*00c0*/  LDG.E.64 R2, desc[UR4][R2.64] ;  /* 0x0000000402027981 */ /* 0x002ee2000c1e1b00 */
[----:B------:R-:W-:-:S04]  /*00d0*/  IMAD R7, R7, UR6, R7 ;  /* 0x0000000607077c24 */ /* 0x000fc8000f8e0207 */
[----:B--2---:R-:W-:-:S05]  /*00e0*/  IMAD.WIDE.U32 R4, R7, 0x8, R4 ;  /* 0x0000000807047825 */ /* 0x004fca00078e0004 */
[----:B---3--:R-:W-:Y:S01]  /*00f0*/  STG.E.64 desc[UR4][R4.64], R2 ;  /* 0x0000000204007986 */ /* 0x008fe2000c101b04 */
[----:B------:R-:W-:Y:S05]  /*0100*/  EXIT ;  /* 0x000000000000794d */ /* 0x000fea0003800000 */
.L_x_99:
        /* <DEDUP_REMOVED lines=15> */
.L_x_162:


//--------------------- .text._Z21set_diagonal_kernel_cPK7double2jPS_ --------------------------
	.section	.text._Z21set_diagonal_kernel_cPK7double2jPS_,"ax",@progbits
	.align	128
        .global         _Z21set_diagonal_kernel_cPK7double2jPS_
        .type           _Z21set_diagonal_kernel_cPK7double2jPS_,@function
        .size           _Z21set_diagonal_kernel_cPK7double2jPS_,(.L_x_163 - _Z21set_diagonal_kernel_cPK7double2jPS_)
        .other          _Z21set_diagonal_kernel_cPK7double2jPS_,@"STO_CUDA_ENTRY STV_DEFAULT"
_Z21set_diagonal_kernel_cPK7double2jPS_:
.text._Z21set_diagonal_kernel_cPK7double2jPS_:
        /* <DEDUP_REMOVED lines=12> */
[----:B-1----:R-:W3:Y:S01]  /*00c0*/  LDG.E.128 R4, desc[UR4][R4.64] ;  /* 0x0000000404047981 */ /* 0x002ee2000c1e1d00 */
[----:B------:R-:W-:-:S04]  /*00d0*/  IMAD R9, R9, UR6, R9 ;  /* 0x0000000609097c24 */ /* 0x000fc8000f8e0209 */
[----:B--2---:R-:W-:-:S05]  /*00e0*/  IMAD.WIDE.U32 R2, R9, 0x10, R2 ;  /* 0x0000001009027825 */ /* 0x004fca00078e0002 */
[----:B---3--:R-:W-:Y:S01]  /*00f0*/  STG.E.128 desc[UR4][R2.64], R4 ;  /* 0x0000000402007986 */ /* 0x008fe2000c101d04 */
[----:B------:R-:W-:Y:S05]  /*0100*/  EXIT ;  /* 0x000000000000794d */ /* 0x000fea0003800000 */
.L_x_100:
        /* <DEDUP_REMOVED lines=15> */
.L_x_163:


//--------------------- .text._Z19get_diagonal_kernelPKdjjPd --------------------------
	.section	.text._Z19get_diagonal_kernelPKdjjPd,"ax",@progbits
	.align	128
        .global         _Z19get_diagonal_kernelPKdjjPd
        .type           _Z19get_diagonal_kernelPKdjjPd,@function
        .size           _Z19get_diagonal_kernelPKdjjPd,(.L_x_164 - _Z19get_diagonal_kernelPKdjjPd)
        .other          _Z19get_diagonal_kernelPKdjjPd,@"STO_CUDA_ENTRY STV_DEFAULT"
_Z19get_diagonal_kernelPKdjjPd:
.text._Z19get_diagonal_kernelPKdjjPd:
[----:B------:R-:W-:Y:S01]  /*0000*/  LDC R1, c[0x0][0x37c] ;  /* 0x0000df00ff017b82 */ /* 0x000fe20000000800 */
[----:B------:R-:W0:Y:S07]  /*0010*/  S2R R0, SR_TID.X ;  /* 0x0000000000007919 */ /* 0x000e2e0000002100 */
[----:B------:R-:W0:Y:S01]  /*0020*/  S2UR UR4, SR_CTAID.X ;  /* 0x00000000000479c3 */ /* 0x000e220000002500 */
[----:B------:R-:W1:Y:S01]  /*0030*/  LDCU.64 UR6, c[0x0][0x388] ;  /* 0x00007100ff0677ac */ /* 0x000e620008000a00 */
[----:B------:R-:W2:Y:S06]  /*0040*/  S2R R3, SR_TID.Y ;  /* 0x0000000000037919 */ /* 0x000eac0000002200 */
[----:B------:R-:W0:Y:S08]  /*0050*/  LDC R7, c[0x0][0x360] ;  /* 0x0000d800ff077b82 */ /* 0x000e300000000800 */
[----:B------:R-:W2:Y:S08]  /*0060*/  S2UR UR5, SR_CTAID.Y ;  /* 0x00000000000579c3 */ /* 0x000eb00000002600 */
[----:B------:R-:W2:Y:S01]  /*0070*/  LDC R2, c[0x0][0x364] ;  /* 0x0000d900ff027b82 */ /* 0x000ea20000000800 */
[----:B0-----:R-:W-:-:S05]  /*0080*/  IMAD R7, R7, UR4, R0 ;  /* 0x0000000407077c24 */ /* 0x001fca000f8e0200 */
[----:B-1----:R-:W-:Y:S01]  /*0090*/  ISETP.GE.U32.AND P0, PT, R7, UR7, PT ;  /* 0x0000000707007c0c */ /* 0x002fe2000bf06070 */
[----:B--2---:R-:W-:-:S05]  /*00a0*/  IMAD R0, R2, UR5, R3 ;  /* 0x0000000502007c24 */ /* 0x004fca000f8e0203 */
[----:B------:R-:W-:-:S04]  /*00b0*/  ISETP.GE.U32.OR P0, PT, R0, UR6, P0 ;  /* 0x0000000600007c0c */ /* 0x000fc80008706470 */
[----:B------:R-:W-:-:S13]  /*00c0*/  ISETP.NE.OR P0, PT, R7, R0, P0 ;  /* 0x000000000700720c */ /* 0x000fda0000705670 */
[----:B------:R-:W-:Y:S05]  /*00d0*/  @P0 EXIT ;  /* 0x000000000000094d */ /* 0x000fea0003800000 */
[----:B------:R-:W0:Y:S01]  /*00e0*/  LDC.64 R2, c[0x0][0x380] ;  /* 0x0000e000ff027b82 */ /* 0x000e220000000a00 */
[----:B------:R-:W1:Y:S01]  /*00f0*/  LDCU.64 UR4, c[0x0][0x358] ;  /* 0x00006b00ff0477ac */ /* 0x000e620008000a00 */
[----:B------:R-:W-:-:S04]  /*0100*/  IMAD R5, R7, UR6, R7 ;  /* 0x0000000607057c24 */ /* 0x000fc8000f8e0207 */
[----:B0-----:R-:W-:Y:S02]  /*0110*/  IMAD.WIDE.U32 R2, R5, 0x8, R2 ;  /* 0x0000000805027825 */ /* 0x001fe400078e0002 */
[----:B------:R-:W0:Y:S04]  /*0120*/  LDC.64 R4, c[0x0][0x390] ;  /* 0x0000e400ff047b82 */ /* 0x000e280000000a00 */
[----:B-1----:R-:W2:Y:S01]  /*0130*/  LDG.E.64 R2, desc[UR4][R2.64] ;  /* 0x0000000402027981 */ /* 0x002ea2000c1e1b00 */
[----:B0-----:R-:W-:-:S05]  /*0140*/  IMAD.WIDE.U32 R4, R7, 0x8, R4 ;  /* 0x0000000807047825 */ /* 0x001fca00078e0004 */
[----:B--2---:R-:W-:Y:S01]  /*0150*/  STG.E.64 desc[UR4][R4.64], R2 ;  /* 0x0000000204007986 */ /* 0x004fe2000c101b04 */
[----:B------:R-:W-:Y:S05]  /*0160*/  EXIT ;  /* 0x000000000000794d */ /* 0x000fea0003800000 */
.L_x_101:
        /* <DEDUP_REMOVED lines=9> */
.L_x_164:


//--------------------- .text._Z19get_diagonal_kernelPK7double2jjPS_ --------------------------
	.section	.text._Z19get_diagonal_kernelPK7double2jjPS_,"ax",@progbits
	.align	128
        .global         _Z19get_diagonal_kernelPK7double2jjPS_
        .type           _Z19get_diagonal_kernelPK7double2jjPS_,@function
        .size           _Z19get_diagonal_kernelPK7double2jjPS_,(.L_x_165 - _Z19get_diagonal_kernelPK7double2jjPS_)
        .other          _Z19get_diagonal_kernelPK7double2jjPS_,@"STO_CUDA_ENTRY STV_DEFAULT"
_Z19get_diagonal_kernelPK7double2jjPS_:
.text._Z19get_diagonal_kernelPK7double2jjPS_:
        /* <DEDUP_REMOVED lines=19> */
[----:B-1----:R-:W2:Y:S01]  /*0130*/  LDG.E.128 R4, desc[UR4][R4.64] ;  /* 0x0000000404047981 */ /* 0x002ea2000c1e1d00 */
[----:B0-----:R-:W-:-:S05]  /*0140*/  IMAD.WIDE.U32 R2, R9, 0x10, R2 ;  /* 0x0000001009027825 */ /* 0x001fca00078e0002 */
[----:B--2---:R-:W-:Y:S01]  /*0150*/  STG.E.128 desc[UR4][R2.64], R4 ;  /* 0x0000000402007986 */ /* 0x004fe2000c101d04 */
[----:B------:R-:W-:Y:S05]  /*0160*/  EXIT ;  /* 0x000000000000794d */ /* 0x000fea0003800000 */
.L_x_102:
        /* <DEDUP_REMOVED lines=9> */
.L_x_165:


//--------------------- .text._Z16scaled_to_kernelPK7double2S1_jjPS_ --------------------------
	.section	.text._Z16scaled_to_kernelPK7double2S1_jjPS_,"ax",@progbits
	.align	128
        .global         _Z16scaled_to_kernelPK7double2S1_jjPS_
        .type           _Z16scaled_to_kernelPK7double2S1_jjPS_,@function
        .size           _Z16scaled_to_kernelPK7double2S1_jjPS_,(.L_x_145 - _Z16scaled_to_kernelPK7double2S1_jjPS_)
        .other          _Z16scaled_to_kernelPK7double2S1_jjPS_,@"STO_CUDA_ENTRY STV_DEFAULT"
_Z16scaled_to_kernelPK7double2S1_jjPS_:
.text._Z16scaled_to_kernelPK7double2S1_jjPS_:
        /* <DEDUP_REMOVED lines=20> */
[----:B------:R-:W-:Y:S01]  /*0140*/  IMAD.MOV.U32 R13, RZ, RZ, 0x3fd80000 ;  /* 0x3fd80000ff0d7424 */ /* 0x000fe200078e00ff */
        /* <DEDUP_REMOVED lines=17> */
[----:B------:R-:W-:Y:S05]  /*0260*/  CALL.REL.NOINC `($__internal_7_$__cuda_sm20_dsqrt_rn_f64_mediumpath_v1) ;  /* 0x0000000800607944 */ /* 0x000fea0003c00000 */
[----:B------:R-:W-:Y:S02]  /*0270*/  IMAD.MOV.U32 R8, RZ, RZ, R10 ;  /* 0x000000ffff087224 */ /* 0x000fe400078e000a */
[----:B------:R-:W-:-:S07]  /*0280*/  IMAD.MOV.U32 R9, RZ, RZ, R11 ;  /* 0x000000ffff097224 */ /* 0x000fce00078e000b */
.L_x_104:
[----:B------:R-:W-:Y:S05]  /*0290*/  BSYNC.RECONVERGENT B0 ;  /* 0x0000000000007941 */ /* 0x000fea0003800200 */
.L_x_103:
[----:B------:R-:W0:Y:S01]  /*02a0*/  MUFU.RCP64H R3, R9 ;  /* 0x0000000900037308 */ /* 0x000e220000001800 */
[----:B------:R-:W-:Y:S01]  /*02b0*/  IMAD.MOV.U32 R2, RZ, RZ, 0x1 ;  /* 0x00000001ff027424 */ /* 0x000fe200078e00ff */
[----:B------:R-:W-:Y:S01]  /*02c0*/  FSETP.GEU.AND P1, PT, |R5|, 6.5827683646048100446e-37, PT ;  /* 0x036000000500780b */ /* 0x000fe20003f2e200 */
[----:B------:R-:W-:Y:S04]  /*02d0*/  BSSY.RECONVERGENT B0, `(.L_x_105) ;  /* 0x0000014000007945 */ /* 0x000fe80003800200 */
[----:B0-----:R-:W-:-:S08]  /*02e0*/  DFMA R10, R2, -R8, 1 ;  /* 0x3ff00000020a742b */ /* 0x001fd00000000808 */
[----:B------:R-:W-:-:S08]  /*02f0*/  DFMA R10, R10, R10, R10 ;  /* 0x0000000a0a0a722b */ /* 0x000fd0000000000a */
[----:B------:R-:W-:-:S08]  /*0300*/  DFMA R10, R2, R10, R2 ;  /* 0x0000000a020a722b */ /* 0x000fd00000000002 */
[----:B------:R-:W-:-:S08]  /*0310*/  DFMA R2, R10, -R8, 1 ;  /* 0x3ff000000a02742b */ /* 0x000fd00000000808 */
[----:B------:R-:W-:-:S08]  /*0320*/  DFMA R2, R10, R2, R10 ;  /* 0x000000020a02722b */ /* 0x000fd0000000000a */
[----:B------:R-:W-:-:S08]  /*0330*/  DMUL R10, R4, R2 ;  /* 0x00000002040a7228 */ /* 0x000fd00000000000 */
[----:B------:R-:W-:-:S08]  /*0340*/  DFMA R12, R10, -R8, R4 ;  /* 0x800000080a0c722b */ /* 0x000fd00000000004 */
        /* <DEDUP_REMOVED lines=9> */
[----:B------:R-:W-:Y:S05]  /*03e0*/  CALL.REL.NOINC `($__internal_6_$__cuda_sm20_div_rn_f64_full) ;  /* 0x0000000000907944 */ /* 0x000fea0003c00000 */
[----:B------:R-:W-:Y:S01]  /*03f0*/  IMAD.MOV.U32 R2, RZ, RZ, R4 ;  /* 0x000000ffff027224 */ /* 0x000fe200078e0004 */
[----:B------:R-:W-:-:S07]  /*0400*/  MOV R3, R5 ;  /* 0x0000000500037202 */ /* 0x000fce0000000f00 */
.L_x_106:
[----:B------:R-:W-:Y:S05]  /*0410*/  BSYNC.RECONVERGENT B0 ;  /* 0x0000000000007941 */ /* 0x000fea0003800200 */
.L_x_105:
        /* <DEDUP_REMOVED lines=21> */
.L_x_108:
[----:B------:R-:W-:Y:S05]  /*0570*/  BSYNC.RECONVERGENT B0 ;  /* 0x0000000000007941 */ /* 0x000fea0003800200 */
.L_x_107:
[----:B------:R-:W0:Y:S08]  /*0580*/  LDC.64 R8, c[0x0][0x388] ;  /* 0x0000e200ff087b82 */ /* 0x000e300000000a00 */
[----:B------:R-:W1:Y:S01]  /*0590*/  LDC.64 R14, c[0x0][0x398] ;  /* 0x0000e600ff0e7b82 */ /* 0x000e620000000a00 */
[----:B0-----:R-:W-:-:S06]  /*05a0*/  IMAD.WIDE.U32 R8, R0, 0x10, R8 ;  /* 0x0000001000087825 */ /* 0x001fcc00078e0008 */
[----:B------:R-:W2:Y:S02]  /*05b0*/  LDG.E.128 R8, desc[UR4][R8.64] ;  /* 0x0000000408087981 */ /* 0x000ea4000c1e1d00 */
[-C--:B--2---:R-:W-:Y:S02]  /*05c0*/  DMUL R6, R10, R4.reuse ;  /* 0x000000040a067228 */ /* 0x084fe40000000000 */
[----:B------:R-:W-:-:S06]  /*05d0*/  DMUL R12, R8, R4 ;  /* 0x00000004080c7228 */ /* 0x000fcc0000000000 */
[-C--:B------:R-:W-:Y:S02]  /*05e0*/  DFMA R4, R8, R2.reuse, -R6 ;  /* 0x000000020804722b */ /* 0x080fe40000000806 */
[----:B------:R-:W-:Y:S01]  /*05f0*/  DFMA R6, R10, R2, R12 ;  /* 0x000000020a06722b */ /* 0x000fe2000000000c */
[----:B-1----:R-:W-:-:S06]  /*0600*/  IMAD.WIDE.U32 R2, R0, 0x10, R14 ;  /* 0x0000001000027825 */ /* 0x002fcc00078e000e */
[----:B------:R-:W-:Y:S01]  /*0610*/  STG.E.128 desc[UR4][R2.64], R4 ;  /* 0x0000000402007986 */ /* 0x000fe2000c101d04 */
[----:B------:R-:W-:Y:S05]  /*0620*/  EXIT ;  /* 0x000000000000794d */ /* 0x000fea0003800000 */
        .weak           $__internal_6_$__cuda_sm20_div_rn_f64_full
        .type           $__internal_6_$__cuda_sm20_div_rn_f64_full,@function
        .size           $__internal_6_$__cuda_sm20_div_rn_f64_full,($__internal_7_$__cuda_sm20_dsqrt_rn_f64_mediumpath_v1 - $__internal_6_$__cuda_sm20_div_rn_f64_full)
$__internal_6_$__cuda_sm20_div_rn_f64_full:
        /* <DEDUP_REMOVED lines=21> */
[----:B------:R-:W-:-:S07]  /*0780*/  MOV R19, R17 ;  /* 0x0000001100137202 */ /* 0x000fce0000000f00 */
        /* <DEDUP_REMOVED lines=44> */
.L_x_110:
[----:B------:R-:W-:-:S14]  /*0a50*/  DSETP.NAN.AND P0, PT, R12, R12, PT ;  /* 0x0000000c0c00722a */ /* 0x000fdc0003f08000 */
[----:B------:R-:W-:Y:S05]  /*0a60*/  @P0 BRA `(.L_x_112) ;  /* 0x0000000000440947 */ /* 0x000fea0003800000 */
[----:B------:R-:W-:-:S14]  /*0a70*/  DSETP.NAN.AND P0, PT, R10, R10, PT ;  /* 0x0000000a0a00722a */ /* 0x000fdc0003f08000 */
[----:B------:R-:W-:Y:S05]  /*0a80*/  @P0 BRA `(.L_x_113) ;  /* 0x0000000000300947 */ /* 0x000fea0003800000 */
[----:B------:R-:W-:Y:S01]  /*0a90*/  ISETP.NE.AND P0, PT, R19, R26, PT ;  /* 0x0000001a1300720c */ /* 0x000fe20003f05270 */
[----:B------:R-:W-:Y:S01]  /*0aa0*/  IMAD.MOV.U32 R20, RZ, RZ, 0x0 ;  /* 0x00000000ff147424 */ /* 0x000fe200078e00ff */
[----:B------:R-:W-:-:S11]  /*0ab0*/  MOV R21, 0xfff80000 ;  /* 0xfff8000000157802 */ /* 0x000fd60000000f00 */
        /* <DEDUP_REMOVED lines=9> */
.L_x_113:
[----:B------:R-:W-:Y:S01]  /*0b50*/  LOP3.LUT R21, R11, 0x80000, RZ, 0xfc, !PT ;  /* 0x000800000b157812 */ /* 0x000fe200078efcff */
[----:B------:R-:W-:Y:S01]  /*0b60*/  IMAD.MOV.U32 R20, RZ, RZ, R10 ;  /* 0x000000ffff147224 */ /* 0x000fe200078e000a */
[----:B------:R-:W-:Y:S06]  /*0b70*/  BRA `(.L_x_111) ;  /* 0x0000000000087947 */ /* 0x000fec0003800000 */
.L_x_112:
[----:B------:R-:W-:Y:S01]  /*0b80*/  LOP3.LUT R21, R13, 0x80000, RZ, 0xfc, !PT ;  /* 0x000800000d157812 */ /* 0x000fe200078efcff */
[----:B------:R-:W-:-:S07]  /*0b90*/  IMAD.MOV.U32 R20, RZ, RZ, R12 ;  /* 0x000000ffff147224 */ /* 0x000fce00078e000c */
.L_x_111:
[----:B------:R-:W-:Y:S05]  /*0ba0*/  BSYNC.RECONVERGENT B1 ;  /* 0x0000000000017941 */ /* 0x000fea0003800200 */
.L_x_109:
[----:B------:R-:W-:Y:S02]  /*0bb0*/  IMAD.MOV.U32 R17, RZ, RZ, 0x0 ;  /* 0x00000000ff117424 */ /* 0x000fe400078e00ff */
[----:B------:R-:W-:Y:S02]  /*0bc0*/  IMAD.MOV.U32 R4, RZ, RZ, R20 ;  /* 0x000000ffff047224 */ /* 0x000fe400078e0014 */
[----:B------:R-:W-:Y:S01]  /*0bd0*/  IMAD.MOV.U32 R5, RZ, RZ, R21 ;  /* 0x000000ffff057224 */ /* 0x000fe200078e0015 */
[----:B------:R-:W-:Y:S06]  /*0be0*/  RET.REL.NODEC R16 `(_Z16scaled_to_kernelPK7double2S1_jjPS_) ;  /* 0xfffffff410047950 */ /* 0x000fec0003c3ffff */
        .weak           $__internal_7_$__cuda_sm20_dsqrt_rn_f64_mediumpath_v1
        .type           $__internal_7_$__cuda_sm20_dsqrt_rn_f64_mediumpath_v1,@function
        .size           $__internal_7_$__cuda_sm20_dsqrt_rn_f64_mediumpath_v1,(.L_x_145 - $__internal_7_$__cuda_sm20_dsqrt_rn_f64_mediumpath_v1)
$__internal_7_$__cuda_sm20_dsqrt_rn_f64_mediumpath_v1:
        /* <DEDUP_REMOVED lines=12> */
.L_x_115:
        /* <DEDUP_REMOVED lines=24> */
.L_x_117:
[----:B------:R-:W-:-:S11]  /*0e30*/  DADD R10, R2, R2 ;  /* 0x00000000020a7229 */ /* 0x000fd60000000002 */
.L_x_116:
[----:B------:R-:W-:Y:S05]  /*0e40*/  BSYNC.RECONVERGENT B1 ;  /* 0x0000000000017941 */ /* 0x000fea0003800200 */
.L_x_114:
[----:B------:R-:W-:-:S04]  /*0e50*/  IMAD.MOV.U32 R9, RZ, RZ, 0x0 ;  /* 0x00000000ff097424 */ /* 0x000fc800078e00ff */
[----:B------:R-:W-:Y:S05]  /*0e60*/  RET.REL.NODEC R8 `(_Z16scaled_to_kernelPK7double2S1_jjPS_) ;  /* 0xfffffff008647950 */ /* 0x000fea0003c3ffff */
.L_x_118:
        /* <DEDUP_REMOVED lines=9> */
.L_x_145:


//--------------------- .text._Z16normalize_kernelPK7double2jjPS_ --------------------------
	.section	.text._Z16normalize_kernelPK7double2jjPS_,"ax",@progbits
	.align	128
        .global         _Z16normalize_kernelPK7double2jjPS_
        .type           _Z16normalize_kernelPK7double2jjPS_,@function
        .size           _Z16normalize_kernelPK7double2jjPS_,(.L_x_147 - _Z16normalize_kernelPK7double2jjPS_)
        .other          _Z16normalize_kernelPK7double2jjPS_,@"STO_CUDA_ENTRY STV_DEFAULT"
_Z16normalize_kernelPK7double2jjPS_:
.text._Z16normalize_kernelPK7double2jjPS_:
        /* <DEDUP_REMOVED lines=38> */
[----:B------:R-:W-:Y:S05]  /*0260*/  CALL.REL.NOINC `($__internal_9_$__cuda_sm20_dsqrt_rn_f64_mediumpath_v1) ;  /* 0x0000000800447944 */ /* 0x000fea0003c00000 */
[----:B------:R-:W-:Y:S02]  /*0270*/  IMAD.MOV.U32 R2, RZ, RZ, R6 ;  /* 0x000000ffff027224 */ /* 0x000fe400078e0006 */
[----:B------:R-:W-:-:S07]  /*0280*/  IMAD.MOV.U32 R3, RZ, RZ, R7 ;  /* 0x000000ffff037224 */ /* 0x000fce00078e0007 */
.L_x_120:
[----:B------:R-:W-:Y:S05]  /*0290*/  BSYNC.RECONVERGENT B0 ;  /* 0x0000000000007941 */ /* 0x000fea0003800200 */
.L_x_119:
        /* <DEDUP_REMOVED lines=20> */
[----:B------:R-:W-:Y:S05]  /*03e0*/  CALL.REL.NOINC `($__internal_8_$__cuda_sm20_div_rn_f64_full) ;  /* 0x0000000000747944 */ /* 0x000fea0003c00000 */
[----:B------:R-:W-:Y:S01]  /*03f0*/  IMAD.MOV.U32 R4, RZ, RZ, R6 ;  /* 0x000000ffff047224 */ /* 0x000fe200078e0006 */
[----:B------:R-:W-:-:S07]  /*0400*/  MOV R5, R7 ;  /* 0x0000000700057202 */ /* 0x000fce0000000f00 */
.L_x_122:
[----:B------:R-:W-:Y:S05]  /*0410*/  BSYNC.RECONVERGENT B0 ;  /* 0x0000000000007941 */ /* 0x000fea0003800200 */
.L_x_121:
        /* <DEDUP_REMOVED lines=21> */
.L_x_124:
[----:B------:R-:W-:Y:S05]  /*0570*/  BSYNC.RECONVERGENT B0 ;  /* 0x0000000000007941 */ /* 0x000fea0003800200 */
.L_x_123:
[----:B------:R-:W0:Y:S02]  /*0580*/  LDC.64 R2, c[0x0][0x390] ;  /* 0x0000e400ff027b82 */ /* 0x000e240000000a00 */
[----:B0-----:R-:W-:-:S05]  /*0590*/  IMAD.WIDE.U32 R2, R0, 0x10, R2 ;  /* 0x0000001000027825 */ /* 0x001fca00078e0002 */
[----:B------:R-:W-:Y:S01]  /*05a0*/  STG.E.128 desc[UR4][R2.64], R4 ;  /* 0x0000000402007986 */ /* 0x000fe2000c101d04 */
[----:B------:R-:W-:Y:S05]  /*05b0*/  EXIT ;  /* 0x000000000000794d */ /* 0x000fea0003800000 */
        .weak           $__internal_8_$__cuda_sm20_div_rn_f64_full
        .type           $__internal_8_$__cuda_sm20_div_rn_f64_full,@function
        .size           $__internal_8_$__cuda_sm20_div_rn_f64_full,($__internal_9_$__cuda_sm20_dsqrt_rn_f64_mediumpath_v1 - $__internal_8_$__cuda_sm20_div_rn_f64_full)
$__internal_8_$__cuda_sm20_div_rn_f64_full:
        /* <DEDUP_REMOVED lines=66> */
.L_x_126:
        /* <DEDUP_REMOVED lines=16> */
.L_x_129:
[----:B------:R-:W-:Y:S01]  /*0ae0*/  LOP3.LUT R21, R9, 0x80000, RZ, 0xfc, !PT ;  /* 0x0008000009157812 */ /* 0x000fe200078efcff */
[----:B------:R-:W-:Y:S01]  /*0af0*/  IMAD.MOV.U32 R20, RZ, RZ, R8 ;  /* 0x000000ffff147224 */ /* 0x000fe200078e0008 */
[----:B------:R-:W-:Y:S06]  /*0b00*/  BRA `(.L_x_127) ;  /* 0x0000000000087947 */ /* 0x000fec0003800000 */
.L_x_128:
[----:B------:R-:W-:Y:S01]  /*0b10*/  LOP3.LUT R21, R13, 0x80000, RZ, 0xfc, !PT ;  /* 0x000800000d157812 */ /* 0x000fe200078efcff */
[----:B------:R-:W-:-:S07]  /*0b20*/  IMAD.MOV.U32 R20, RZ, RZ, R12 ;  /* 0x000000ffff147224 */ /* 0x000fce00078e000c */
.L_x_127:
[----:B------:R-:W-:Y:S05]  /*0b30*/  BSYNC.RECONVERGENT B1 ;  /* 0x0000000000017941 */ /* 0x000fea0003800200 */
.L_x_125:
[----:B------:R-:W-:Y:S02]  /*0b40*/  IMAD.MOV.U32 R17, RZ, RZ, 0x0 ;  /* 0x00000000ff117424 */ /* 0x000fe400078e00ff */
[----:B------:R-:W-:Y:S02]  /*0b50*/  IMAD.MOV.U32 R6, RZ, RZ, R20 ;  /* 0x000000ffff067224 */ /* 0x000fe400078e0014 */
[----:B------:R-:W-:Y:S01]  /*0b60*/  IMAD.MOV.U32 R7, RZ, RZ, R21 ;  /* 0x000000ffff077224 */ /* 0x000fe200078e0015 */
[----:B------:R-:W-:Y:S06]  /*0b70*/  RET.REL.NODEC R16 `(_Z16normalize_kernelPK7double2jjPS_) ;  /* 0xfffffff410207950 */ /* 0x000fec0003c3ffff */
        .weak           $__internal_9_$__cuda_sm20_dsqrt_rn_f64_mediumpath_v1
        .type           $__internal_9_$__cuda_sm20_dsqrt_rn_f64_mediumpath_v1,@function
        .size           $__internal_9_$__cuda_sm20_dsqrt_rn_f64_mediumpath_v1,(.L_x_147 - $__internal_9_$__cuda_sm20_dsqrt_rn_f64_mediumpath_v1)
$__internal_9_$__cuda_sm20_dsqrt_rn_f64_mediumpath_v1:
        /* <DEDUP_REMOVED lines=12> */
.L_x_131:
        /* <DEDUP_REMOVED lines=24> */
.L_x_133:
[----:B------:R-:W-:-:S11]  /*0dc0*/  DADD R6, R4, R4 ;  /* 0x0000000004067229 */ /* 0x000fd60000000004 */
.L_x_132:
[----:B------:R-:W-:Y:S05]  /*0dd0*/  BSYNC.RECONVERGENT B1 ;  /* 0x0000000000017941 */ /* 0x000fea0003800200 */
.L_x_130:
[----:B------:R-:W-:-:S04]  /*0de0*/  IMAD.MOV.U32 R3, RZ, RZ, 0x0 ;  /* 0x00000000ff037424 */ /* 0x000fc800078e00ff */
[----:B------:R-:W-:Y:S05]  /*0df0*/  RET.REL.NODEC R2 `(_Z16normalize_kernelPK7double2jjPS_) ;  /* 0xfffffff002807950 */ /* 0x000fea0003c3ffff */
.L_x_134:
        /* <DEDUP_REMOVED lines=16> */
.L_x_147:


//--------------------- .nv.global.init           --------------------------
	.section	.nv.global.init,"aw",@progbits
	.align	16
.nv.global.init:
	.type		__cudart_sin_cos_coeffs,@object
	.size		__cudart_sin_cos_coeffs,(__cudart_i2opi_d - __cudart_sin_cos_coeffs)
__cudart_sin_cos_coeffs:
        /*0000*/ 	.byte	0x46, 0xd2, 0xb0, 0x2c, 0xf1, 0xe5, 0x5a, 0xbe, 0x92, 0xe3, 0xac, 0x69, 0xe3, 0x1d, 0xc7, 0x3e
        /*0010*/ 	.byte	0xa1, 0x62, 0xdb, 0x19, 0xa0, 0x01, 0x2a, 0xbf, 0x18, 0x08, 0x11, 0x11, 0x11, 0x11, 0x81, 0x3f
        /*0020*/ 	.byte	0x54, 0x55, 0x55, 0x55, 0x55, 0x55, 0xc5, 0xbf, 0x00, 0x00, 0x00, 0x00, 0x00, 0x00, 0x00, 0x00
        /*0030*/ 	.byte	0x00, 0x00, 0x00, 0x00, 0x00, 0x00, 0x00, 0x00, 0x64, 0x81, 0xfd, 0x20, 0x83, 0xff, 0xa8, 0xbd
        /*0040*/ 	.byte	0x28, 0x85, 0xef, 0xc1, 0xa7, 0xee, 0x21, 0x3e, 0xd9, 0xe6, 0x06, 0x8e, 0x4f, 0x7e, 0x92, 0xbe
        /*0050*/ 	.byte	0xe9, 0xbc, 0xdd, 0x19, 0xa0, 0x01, 0xfa, 0x3e, 0x47, 0x5d, 0xc1, 0x16, 0x6c, 0xc1, 0x56, 0xbf
        /*0060*/ 	.byte	0x51, 0x55, 0x55, 0x55, 0x55, 0x55, 0xa5, 0x3f, 0x00, 0x00, 0x00, 0x00, 0x00, 0x00, 0xe0, 0xbf
        /*0070*/ 	.byte	0x00, 0x00, 0x00, 0x00, 0x00, 0x00, 0xf0, 0x3f, 0x00, 0x00, 0x00, 0x00, 0x00, 0x00, 0x00, 0x00
	.type		__cudart_i2opi_d,@object
	.size		__cudart_i2opi_d,(.L_0 - __cudart_i2opi_d)
__cudart_i2opi_d:
        /* <DEDUP_REMOVED lines=9> */
.L_0:


//--------------------- .nv.shared.reserved.0     --------------------------
	.section	.nv.shared.reserved.0,"aw",@nobits
	.weak		__nv_reservedSMEM_offset_0_alias
	.size		__nv_reservedSMEM_offset_0_alias, 0, 64
	.other		__nv_reservedSMEM_offset_0_alias,@"STO_CUDA_RESERVED_SHARED STV_DEFAULT"
__nv_reservedSMEM_offset_0_alias:
	.zero		0
	.zero		64


//--------------------- .nv.constant0._Z34generate_propagation_matrix_kernelPKdS0_S0_S0_jjP7double2 --------------------------
	.section	.nv.constant0._Z34generate_propagation_matrix_kernelPKdS0_S0_S0_jjP7double2,"a",@progbits
	.sectionflags	@""
	.align	4
.nv.constant0._Z34generate_propagation_matrix_kernelPKdS0_S0_S0_jjP7double2:
	.zero		944


//--------------------- .nv.constant0._Z14col_sum_kernelPKdjjPd --------------------------
	.section	.nv.constant0._Z14col_sum_kernelPKdjjPd,"a",@progbits
	.sectionflags	@""
	.align	4
.nv.constant0._Z14col_sum_kernelPKdjjPd:
	.zero		920


//--------------------- .nv.constant0._Z11imag_kernelPK7double2jjPd --------------------------
	.section	.nv.constant0._Z11imag_kernelPK7double2jjPd,"a",@progbits
	.sectionflags	@""
	.align	4
.nv.constant0._Z11imag_kernelPK7double2jjPd:
	.zero		920


//--------------------- .nv.constant0._Z11real_kernelPK7double2jjPd --------------------------
	.section	.nv.constant0._Z11real_kernelPK7double2jjPd,"a",@progbits
	.sectionflags	@""
	.align	4
.nv.constant0._Z11real_kernelPK7double2jjPd:
	.zero		920


//--------------------- .nv.constant0._Z10exp_kernelPK7double2jjPS_ --------------------------
	.section	.nv.constant0._Z10exp_kernelPK7double2jjPS_,"a",@progbits
	.sectionflags	@""
	.align	4
.nv.constant0._Z10exp_kernelPK7double2jjPS_:
	.zero		920


//--------------------- .nv.constant0._Z24calc_singular_inv_kernelPdjjdP7double2 --------------------------
	.section	.nv.constant0._Z24calc_singular_inv_kernelPdjjdP7double2,"a",@progbits
	.sectionflags	@""
	.align	4
.nv.constant0._Z24calc_singular_inv_kernelPdjjdP7double2:
	.zero		928


//--------------------- .nv.constant0._Z11conj_kernelPK7double2jjPS_ --------------------------
	.section	.nv.constant0._Z11conj_kernelPK7double2jjPS_,"a",@progbits
	.sectionflags	@""
	.align	4
.nv.constant0._Z11conj_kernelPK7double2jjPS_:
	.zero		920


//--------------------- .nv.constant0._Z10pow_kernelPKddjjPd --------------------------
	.section	.nv.constant0._Z10pow_kernelPKddjjPd,"a",@progbits
	.sectionflags	@""
	.align	4
.nv.constant0._Z10pow_kernelPKddjjPd:
	.zero		928


//--------------------- .nv.constant0._Z20make_complex2_kernelPKdS0_jjP7double2 --------------------------
	.section	.nv.constant0._Z20make_complex2_kernelPKdS0_jjP7double2,"a",@progbits
	.sectionflags	@""
	.align	4
.nv.constant0._Z20make_complex2_kernelPKdS0_jjP7double2:
	.zero		928


//--------------------- .nv.constant0._Z19make_complex_kernelPKdjjP7double2 --------------------------
	.section	.nv.constant0._Z19make_complex_kernelPKdjjP7double2,"a",@progbits
	.sectionflags	@""
	.align	4
.nv.constant0._Z19make_complex_kernelPKdjjP7double2:
	.zero		920


//--------------------- .nv.constant0._Z11sqrt_kernelPKdjjPd --------------------------
	.section	.nv.constant0._Z11sqrt_kernelPKdjjPd,"a",@progbits
	.sectionflags	@""
	.align	4
.nv.constant0._Z11sqrt_kernelPKdjjPd:
	.zero		920


//--------------------- .nv.constant0._Z10abs_kernelPK7double2jjPd --------------------------
	.section	.nv.constant0._Z10abs_kernelPK7double2jjPd,"a",@progbits
	.sectionflags	@""
	.align	4
.nv.constant0._Z10abs_kernelPK7double2jjPd:
	.zero		920


//--------------------- .nv.constant0._Z23hadamard_product_kernelPK7double2S1_jjPS_ --------------------------
	.section	.nv.constant0._Z23hadamard_product_kernelPK7double2S1_jjPS_,"a",@progbits
	.sectionflags	@""
	.align	4
.nv.constant0._Z23hadamard_product_kernelPK7double2S1_jjPS_:
	.zero		928


//--------------------- .nv.constant0._Z17reciprocal_kernelPK7double2jjPS_ --------------------------
	.section	.nv.constant0._Z17reciprocal_kernelPK7double2jjPS_,"a",@progbits
	.sectionflags	@""
	.align	4
.nv.constant0._Z17reciprocal_kernelPK7double2jjPS_:
	.zero		920


//--------------------- .nv.constant0._Z19set_diagonal_kernelPKdjPd --------------------------
	.section	.nv.constant0._Z19set_diagonal_kernelPKdjPd,"a",@progbits
	.sectionflags	@""
	.align	4
.nv.constant0._Z19set_diagonal_kernelPKdjPd:
	.zero		920


//--------------------- .nv.constant0._Z21set_diagonal_kernel_cPK7double2jPS_ --------------------------
	.section	.nv.constant0._Z21set_diagonal_kernel_cPK7double2jPS_,"a",@progbits
	.sectionflags	@""
	.align	4
.nv.constant0._Z21set_diagonal_kernel_cPK7double2jPS_:
	.zero		920


//--------------------- .nv.constant0._Z19get_diagonal_kernelPKdjjPd --------------------------
	.section	.nv.constant0._Z19get_diagonal_kernelPKdjjPd,"a",@progbits
	.sectionflags	@""
	.align	4
.nv.constant0._Z19get_diagonal_kernelPKdjjPd:
	.zero		920


//--------------------- .nv.constant0._Z19get_diagonal_kernelPK7double2jjPS_ --------------------------
	.section	.nv.constant0._Z19get_diagonal_kernelPK7double2jjPS_,"a",@progbits
	.sectionflags	@""
	.align	4
.nv.constant0._Z19get_diagonal_kernelPK7double2jjPS_:
	.zero		920


//--------------------- .nv.constant0._Z16scaled_to_kernelPK7double2S1_jjPS_ --------------------------
	.section	.nv.constant0._Z16scaled_to_kernelPK7double2S1_jjPS_,"a",@progbits
	.sectionflags	@""
	.align	4
.nv.constant0._Z16scaled_to_kernelPK7double2S1_jjPS_:
	.zero		928


//--------------------- .nv.constant0._Z16normalize_kernelPK7double2jjPS_ --------------------------
	.section	.nv.constant0._Z16normalize_kernelPK7double2jjPS_,"a",@progbits
	.sectionflags	@""
	.align	4
.nv.constant0._Z16normalize_kernelPK7double2jjPS_:
	.zero		920


//--------------------- SYMBOLS --------------------------

	.type		.nv.reservedSmem.offset0,@object
	.size		.nv.reservedSmem.offset0,0x4
